//
// Generated by NVIDIA NVVM Compiler
//
// Compiler Build ID: CL-36424714
// Cuda compilation tools, release 13.0, V13.0.88
// Based on NVVM 20.0.0
//

.version 9.0
.target sm_100
.address_size 64

	// .globl	_Z17compute_gemm_immaPKhS0_PiS1_Phii
// _ZZ17compute_gemm_immaPKhS0_PiS1_PhiiE5shmem has been demoted

.visible .entry _Z17compute_gemm_immaPKhS0_PiS1_Phii(
	.param .u64 .ptr .align 1 _Z17compute_gemm_immaPKhS0_PiS1_Phii_param_0,
	.param .u64 .ptr .align 1 _Z17compute_gemm_immaPKhS0_PiS1_Phii_param_1,
	.param .u64 .ptr .align 1 _Z17compute_gemm_immaPKhS0_PiS1_Phii_param_2,
	.param .u64 .ptr .align 1 _Z17compute_gemm_immaPKhS0_PiS1_Phii_param_3,
	.param .u64 .ptr .align 1 _Z17compute_gemm_immaPKhS0_PiS1_Phii_param_4,
	.param .u32 _Z17compute_gemm_immaPKhS0_PiS1_Phii_param_5,
	.param .u32 _Z17compute_gemm_immaPKhS0_PiS1_Phii_param_6
)
{
	.reg .pred 	%p<7>;
	.reg .b32 	%r<404>;
	.reg .b64 	%rd<38>;
	// demoted variable
	.shared .align 1 .b8 _ZZ17compute_gemm_immaPKhS0_PiS1_PhiiE5shmem[16448];
	ld.param.u64 	%rd5, [_Z17compute_gemm_immaPKhS0_PiS1_Phii_param_0];
	ld.param.u64 	%rd9, [_Z17compute_gemm_immaPKhS0_PiS1_Phii_param_2];
	cvta.to.global.u64 	%rd10, %rd9;
	mov.u32 	%r1, %tid.x;
	mov.u32 	%r115, %ctaid.x;
	shr.u32 	%r116, %r115, 2;
	and.b32  	%r2, %r116, 536870904;
	shl.b32 	%r117, %r115, 1;
	and.b32  	%r3, %r117, 62;
	bar.sync 	0;
	shr.u32 	%r118, %r3, 1;
	mul.wide.u32 	%rd11, %r118, 4;
	add.s64 	%rd12, %rd10, %rd11;
	ld.global.u32 	%r371, [%rd12];
	ld.global.u32 	%r5, [%rd12+4];
	setp.ge.s32 	%p1, %r371, %r5;
	mov.b32 	%r372, 0;
	mov.u32 	%r373, %r372;
	mov.u32 	%r374, %r372;
	mov.u32 	%r375, %r372;
	mov.u32 	%r376, %r372;
	mov.u32 	%r377, %r372;
	mov.u32 	%r378, %r372;
	mov.u32 	%r379, %r372;
	mov.u32 	%r380, %r372;
	mov.u32 	%r381, %r372;
	mov.u32 	%r382, %r372;
	mov.u32 	%r383, %r372;
	mov.u32 	%r384, %r372;
	mov.u32 	%r385, %r372;
	mov.u32 	%r386, %r372;
	mov.u32 	%r387, %r372;
	mov.u32 	%r388, %r372;
	mov.u32 	%r389, %r372;
	mov.u32 	%r390, %r372;
	mov.u32 	%r391, %r372;
	mov.u32 	%r392, %r372;
	mov.u32 	%r393, %r372;
	mov.u32 	%r394, %r372;
	mov.u32 	%r395, %r372;
	mov.u32 	%r396, %r372;
	mov.u32 	%r397, %r372;
	mov.u32 	%r398, %r372;
	mov.u32 	%r399, %r372;
	mov.u32 	%r400, %r372;
	mov.u32 	%r401, %r372;
	mov.u32 	%r402, %r372;
	mov.u32 	%r403, %r372;
	@%p1 bra 	$L__BB0_8;
	cvta.to.global.u64 	%rd13, %rd5;
	setp.gt.u32 	%p2, %r1, 63;
	shr.u32 	%r120, %r1, 1;
	and.b32  	%r121, %r120, 496;
	and.b32  	%r122, %r120, 16;
	or.b32  	%r123, %r122, 128;
	selp.b32 	%r124, %r123, %r121, %p2;
	shl.b32 	%r125, %r1, 4;
	cvt.u64.u32 	%rd14, %r125;
	and.b64  	%rd15, %rd14, 16;
	add.s64 	%rd1, %rd13, %rd15;
	and.b32  	%r126, %r120, 15;
	or.b32  	%r127, %r124, %r126;
	and.b32  	%r128, %r125, 16;
	mov.u32 	%r129, _ZZ17compute_gemm_immaPKhS0_PiS1_PhiiE5shmem;
	add.s32 	%r130, %r129, %r128;
	shl.b32 	%r131, %r127, 6;
	add.s32 	%r6, %r130, %r131;
	shl.b32 	%r132, %r1, 6;
	and.b32  	%r133, %r132, 63488;
	add.s32 	%r7, %r129, %r133;
	shl.b32 	%r338, %r371, 10;
	sub.s32 	%r337, %r371, %r5;
	mov.b32 	%r372, 0;
$L__BB0_2:
	@%p2 bra 	$L__BB0_4;
	ld.param.u64 	%rd35, [_Z17compute_gemm_immaPKhS0_PiS1_Phii_param_3];
	mul.wide.s32 	%rd16, %r371, 4;
	cvta.to.global.u64 	%rd17, %rd35;
	add.s64 	%rd18, %rd17, %rd16;
	ld.global.u32 	%r134, [%rd18];
	shl.b32 	%r135, %r134, 5;
	cvt.s64.s32 	%rd19, %r135;
	shl.b32 	%r136, %r2, 14;
	shl.b32 	%r137, %r1, 9;
	and.b32  	%r138, %r137, 507904;
	add.s32 	%r139, %r136, %r138;
	and.b32  	%r140, %r137, 15360;
	or.b32  	%r141, %r139, %r140;
	cvt.u64.u32 	%rd20, %r141;
	add.s64 	%rd21, %rd20, %rd19;
	add.s64 	%rd37, %rd1, %rd21;
	bra.uni 	$L__BB0_5;
$L__BB0_4:
	ld.param.u64 	%rd34, [_Z17compute_gemm_immaPKhS0_PiS1_Phii_param_1];
	cvt.s64.s32 	%rd22, %r338;
	shl.b32 	%r142, %r1, 4;
	and.b32  	%r143, %r142, 992;
	cvt.u64.u32 	%rd23, %r143;
	add.s64 	%rd24, %rd23, %rd22;
	cvta.to.global.u64 	%rd25, %rd34;
	cvt.u64.u32 	%rd26, %r142;
	and.b64  	%rd27, %rd26, 16;
	add.s64 	%rd28, %rd25, %rd27;
	add.s64 	%rd37, %rd28, %rd24;
$L__BB0_5:
	ld.global.v4.u32 	{%r144, %r145, %r146, %r147}, [%rd37];
	st.shared.v4.u32 	[%r6], {%r144, %r145, %r146, %r147};
	@%p2 bra 	$L__BB0_7;
	selp.b64 	%rd29, 1024, 32768, %p2;
	add.s64 	%rd30, %rd37, %rd29;
	ld.global.v4.u32 	{%r148, %r149, %r150, %r151}, [%rd30];
	st.shared.v4.u32 	[%r6+2048], {%r148, %r149, %r150, %r151};
	ld.global.v4.u32 	{%r152, %r153, %r154, %r155}, [%rd30+32768];
	st.shared.v4.u32 	[%r6+4096], {%r152, %r153, %r154, %r155};
	ld.global.v4.u32 	{%r156, %r157, %r158, %r159}, [%rd30+65536];
	st.shared.v4.u32 	[%r6+6144], {%r156, %r157, %r158, %r159};
$L__BB0_7:
	bar.sync 	0;
	mov.b32 	%r160, 64;
	wmma.load.a.sync.aligned.row.m16n16k16.shared.u8 	{%r161, %r162}, [%r7], %r160;
	mov.u32 	%r163, _ZZ17compute_gemm_immaPKhS0_PiS1_PhiiE5shmem;
	add.s32 	%r164, %r163, 8192;
	wmma.load.b.sync.aligned.col.m16n16k16.shared.u8 	{%r165, %r166}, [%r164], %r160;
	wmma.mma.sync.aligned.row.col.m16n16k16.s32.u8.u8.s32 {%r167, %r168, %r169, %r170, %r171, %r172, %r173, %r174}, {%r161, %r162}, {%r165, %r166}, {%r395, %r394, %r393, %r392, %r391, %r390, %r389, %r388};
	add.s32 	%r175, %r163, 9216;
	wmma.load.b.sync.aligned.col.m16n16k16.shared.u8 	{%r176, %r177}, [%r175], %r160;
	wmma.mma.sync.aligned.row.col.m16n16k16.s32.u8.u8.s32 {%r178, %r179, %r180, %r181, %r182, %r183, %r184, %r185}, {%r161, %r162}, {%r176, %r177}, {%r387, %r386, %r385, %r384, %r383, %r382, %r381, %r380};
	add.s32 	%r186, %r7, 1024;
	wmma.load.a.sync.aligned.row.m16n16k16.shared.u8 	{%r187, %r188}, [%r186], %r160;
	wmma.mma.sync.aligned.row.col.m16n16k16.s32.u8.u8.s32 {%r189, %r190, %r191, %r192, %r193, %r194, %r195, %r196}, {%r187, %r188}, {%r165, %r166}, {%r379, %r378, %r377, %r376, %r375, %r374, %r373, %r372};
	wmma.mma.sync.aligned.row.col.m16n16k16.s32.u8.u8.s32 {%r197, %r198, %r199, %r200, %r201, %r202, %r203, %r204}, {%r187, %r188}, {%r176, %r177}, {%r396, %r397, %r398, %r399, %r400, %r401, %r402, %r403};
	add.s32 	%r205, %r7, 16;
	wmma.load.a.sync.aligned.row.m16n16k16.shared.u8 	{%r206, %r207}, [%r205], %r160;
	add.s32 	%r208, %r163, 8208;
	wmma.load.b.sync.aligned.col.m16n16k16.shared.u8 	{%r209, %r210}, [%r208], %r160;
	wmma.mma.sync.aligned.row.col.m16n16k16.s32.u8.u8.s32 {%r395, %r394, %r393, %r392, %r391, %r390, %r389, %r388}, {%r206, %r207}, {%r209, %r210}, {%r167, %r168, %r169, %r170, %r171, %r172, %r173, %r174};
	add.s32 	%r211, %r163, 9232;
	wmma.load.b.sync.aligned.col.m16n16k16.shared.u8 	{%r212, %r213}, [%r211], %r160;
	wmma.mma.sync.aligned.row.col.m16n16k16.s32.u8.u8.s32 {%r387, %r386, %r385, %r384, %r383, %r382, %r381, %r380}, {%r206, %r207}, {%r212, %r213}, {%r178, %r179, %r180, %r181, %r182, %r183, %r184, %r185};
	add.s32 	%r214, %r7, 1040;
	wmma.load.a.sync.aligned.row.m16n16k16.shared.u8 	{%r215, %r216}, [%r214], %r160;
	wmma.mma.sync.aligned.row.col.m16n16k16.s32.u8.u8.s32 {%r379, %r378, %r377, %r376, %r375, %r374, %r373, %r372}, {%r215, %r216}, {%r209, %r210}, {%r189, %r190, %r191, %r192, %r193, %r194, %r195, %r196};
	wmma.mma.sync.aligned.row.col.m16n16k16.s32.u8.u8.s32 {%r396, %r397, %r398, %r399, %r400, %r401, %r402, %r403}, {%r215, %r216}, {%r212, %r213}, {%r197, %r198, %r199, %r200, %r201, %r202, %r203, %r204};
	bar.sync 	0;
	add.s32 	%r371, %r371, 1;
	add.s32 	%r338, %r338, 1024;
	add.s32 	%r337, %r337, 1;
	setp.ne.s32 	%p6, %r337, 0;
	@%p6 bra 	$L__BB0_2;
$L__BB0_8:
	ld.param.u32 	%r336, [_Z17compute_gemm_immaPKhS0_PiS1_Phii_param_6];
	ld.param.u32 	%r335, [_Z17compute_gemm_immaPKhS0_PiS1_Phii_param_5];
	ld.param.u64 	%rd36, [_Z17compute_gemm_immaPKhS0_PiS1_Phii_param_4];
	cvta.to.global.u64 	%rd31, %rd36;
	shl.b32 	%r217, %r1, 5;
	mul.lo.s32 	%r218, %r395, %r335;
	shr.s32 	%r219, %r218, %r336;
	mul.lo.s32 	%r220, %r394, %r335;
	shr.s32 	%r221, %r220, %r336;
	mul.lo.s32 	%r222, %r393, %r335;
	shr.s32 	%r223, %r222, %r336;
	mul.lo.s32 	%r224, %r392, %r335;
	shr.s32 	%r225, %r224, %r336;
	mul.lo.s32 	%r226, %r391, %r335;
	shr.s32 	%r227, %r226, %r336;
	mul.lo.s32 	%r228, %r390, %r335;
	shr.s32 	%r229, %r228, %r336;
	mul.lo.s32 	%r230, %r389, %r335;
	shr.s32 	%r231, %r230, %r336;
	mul.lo.s32 	%r232, %r388, %r335;
	shr.s32 	%r233, %r232, %r336;
	shl.b32 	%r234, %r1, 7;
	and.b32  	%r235, %r234, 126976;
	mov.u32 	%r236, _ZZ17compute_gemm_immaPKhS0_PiS1_PhiiE5shmem;
	add.s32 	%r237, %r236, %r235;
	mov.b32 	%r238, 32;
	wmma.store.d.sync.aligned.row.m16n16k16.shared.s32 	[%r237], {%r219, %r221, %r223, %r225, %r227, %r229, %r231, %r233}, %r238;
	mul.lo.s32 	%r239, %r387, %r335;
	shr.s32 	%r240, %r239, %r336;
	mul.lo.s32 	%r241, %r386, %r335;
	shr.s32 	%r242, %r241, %r336;
	mul.lo.s32 	%r243, %r385, %r335;
	shr.s32 	%r244, %r243, %r336;
	mul.lo.s32 	%r245, %r384, %r335;
	shr.s32 	%r246, %r245, %r336;
	mul.lo.s32 	%r247, %r383, %r335;
	shr.s32 	%r248, %r247, %r336;
	mul.lo.s32 	%r249, %r382, %r335;
	shr.s32 	%r250, %r249, %r336;
	mul.lo.s32 	%r251, %r381, %r335;
	shr.s32 	%r252, %r251, %r336;
	mul.lo.s32 	%r253, %r380, %r335;
	shr.s32 	%r254, %r253, %r336;
	add.s32 	%r255, %r237, 64;
	wmma.store.d.sync.aligned.row.m16n16k16.shared.s32 	[%r255], {%r240, %r242, %r244, %r246, %r248, %r250, %r252, %r254}, %r238;
	mul.lo.s32 	%r256, %r379, %r335;
	shr.s32 	%r257, %r256, %r336;
	mul.lo.s32 	%r258, %r378, %r335;
	shr.s32 	%r259, %r258, %r336;
	mul.lo.s32 	%r260, %r377, %r335;
	shr.s32 	%r261, %r260, %r336;
	mul.lo.s32 	%r262, %r376, %r335;
	shr.s32 	%r263, %r262, %r336;
	mul.lo.s32 	%r264, %r375, %r335;
	shr.s32 	%r265, %r264, %r336;
	mul.lo.s32 	%r266, %r374, %r335;
	shr.s32 	%r267, %r266, %r336;
	mul.lo.s32 	%r268, %r373, %r335;
	shr.s32 	%r269, %r268, %r336;
	mul.lo.s32 	%r270, %r372, %r335;
	shr.s32 	%r271, %r270, %r336;
	add.s32 	%r272, %r237, 2048;
	wmma.store.d.sync.aligned.row.m16n16k16.shared.s32 	[%r272], {%r257, %r259, %r261, %r263, %r265, %r267, %r269, %r271}, %r238;
	mul.lo.s32 	%r273, %r396, %r335;
	shr.s32 	%r274, %r273, %r336;
	mul.lo.s32 	%r275, %r397, %r335;
	shr.s32 	%r276, %r275, %r336;
	mul.lo.s32 	%r277, %r398, %r335;
	shr.s32 	%r278, %r277, %r336;
	mul.lo.s32 	%r279, %r399, %r335;
	shr.s32 	%r280, %r279, %r336;
	mul.lo.s32 	%r281, %r400, %r335;
	shr.s32 	%r282, %r281, %r336;
	mul.lo.s32 	%r283, %r401, %r335;
	shr.s32 	%r284, %r283, %r336;
	mul.lo.s32 	%r285, %r402, %r335;
	shr.s32 	%r286, %r285, %r336;
	mul.lo.s32 	%r287, %r403, %r335;
	shr.s32 	%r288, %r287, %r336;
	add.s32 	%r289, %r237, 2112;
	wmma.store.d.sync.aligned.row.m16n16k16.shared.s32 	[%r289], {%r274, %r276, %r278, %r280, %r282, %r284, %r286, %r288}, %r238;
	bar.sync 	0;
	shl.b32 	%r290, %r2, 14;
	shl.b32 	%r291, %r3, 4;
	and.b32  	%r292, %r217, 32512;
	shl.b32 	%r293, %r1, 2;
	and.b32  	%r294, %r293, 28;
	or.b32  	%r295, %r292, %r294;
	shl.b32 	%r296, %r1, 10;
	or.b32  	%r297, %r296, %r293;
	and.b32  	%r298, %r297, 1040412;
	add.s32 	%r299, %r298, %r290;
	add.s32 	%r300, %r299, %r291;
	shl.b32 	%r301, %r295, 2;
	add.s32 	%r302, %r236, %r301;
	ld.shared.u32 	%r303, [%r302];
	cvt.u64.u32 	%rd32, %r300;
	add.s64 	%rd33, %rd31, %rd32;
	st.global.u8 	[%rd33], %r303;
	ld.shared.u32 	%r304, [%r302+4];
	st.global.u8 	[%rd33+1], %r304;
	ld.shared.u32 	%r305, [%r302+8];
	st.global.u8 	[%rd33+2], %r305;
	ld.shared.u32 	%r306, [%r302+12];
	st.global.u8 	[%rd33+3], %r306;
	ld.shared.u32 	%r307, [%r302+128];
	st.global.u8 	[%rd33+1024], %r307;
	ld.shared.u32 	%r308, [%r302+132];
	st.global.u8 	[%rd33+1025], %r308;
	ld.shared.u32 	%r309, [%r302+136];
	st.global.u8 	[%rd33+1026], %r309;
	ld.shared.u32 	%r310, [%r302+140];
	st.global.u8 	[%rd33+1027], %r310;
	ld.shared.u32 	%r311, [%r302+256];
	st.global.u8 	[%rd33+2048], %r311;
	ld.shared.u32 	%r312, [%r302+260];
	st.global.u8 	[%rd33+2049], %r312;
	ld.shared.u32 	%r313, [%r302+264];
	st.global.u8 	[%rd33+2050], %r313;
	ld.shared.u32 	%r314, [%r302+268];
	st.global.u8 	[%rd33+2051], %r314;
	ld.shared.u32 	%r315, [%r302+384];
	st.global.u8 	[%rd33+3072], %r315;
	ld.shared.u32 	%r316, [%r302+388];
	st.global.u8 	[%rd33+3073], %r316;
	ld.shared.u32 	%r317, [%r302+392];
	st.global.u8 	[%rd33+3074], %r317;
	ld.shared.u32 	%r318, [%r302+396];
	st.global.u8 	[%rd33+3075], %r318;
	ld.shared.u32 	%r319, [%r302+512];
	st.global.u8 	[%rd33+4096], %r319;
	ld.shared.u32 	%r320, [%r302+516];
	st.global.u8 	[%rd33+4097], %r320;
	ld.shared.u32 	%r321, [%r302+520];
	st.global.u8 	[%rd33+4098], %r321;
	ld.shared.u32 	%r322, [%r302+524];
	st.global.u8 	[%rd33+4099], %r322;
	ld.shared.u32 	%r323, [%r302+640];
	st.global.u8 	[%rd33+5120], %r323;
	ld.shared.u32 	%r324, [%r302+644];
	st.global.u8 	[%rd33+5121], %r324;
	ld.shared.u32 	%r325, [%r302+648];
	st.global.u8 	[%rd33+5122], %r325;
	ld.shared.u32 	%r326, [%r302+652];
	st.global.u8 	[%rd33+5123], %r326;
	ld.shared.u32 	%r327, [%r302+768];
	st.global.u8 	[%rd33+6144], %r327;
	ld.shared.u32 	%r328, [%r302+772];
	st.global.u8 	[%rd33+6145], %r328;
	ld.shared.u32 	%r329, [%r302+776];
	st.global.u8 	[%rd33+6146], %r329;
	ld.shared.u32 	%r330, [%r302+780];
	st.global.u8 	[%rd33+6147], %r330;
	ld.shared.u32 	%r331, [%r302+896];
	st.global.u8 	[%rd33+7168], %r331;
	ld.shared.u32 	%r332, [%r302+900];
	st.global.u8 	[%rd33+7169], %r332;
	ld.shared.u32 	%r333, [%r302+904];
	st.global.u8 	[%rd33+7170], %r333;
	ld.shared.u32 	%r334, [%r302+908];
	st.global.u8 	[%rd33+7171], %r334;
	bar.sync 	0;
	ret;

}
	// .globl	_Z20matrixMultiplicationPfS_S_
.visible .entry _Z20matrixMultiplicationPfS_S_(
	.param .u64 .ptr .align 1 _Z20matrixMultiplicationPfS_S__param_0,
	.param .u64 .ptr .align 1 _Z20matrixMultiplicationPfS_S__param_1,
	.param .u64 .ptr .align 1 _Z20matrixMultiplicationPfS_S__param_2
)
{
	.reg .pred 	%p<48>;
	.reg .b32 	%r<168>;
	.reg .b32 	%f<2130>;
	.reg .b64 	%rd<136>;

	ld.param.u64 	%rd2, [_Z20matrixMultiplicationPfS_S__param_1];
	cvta.to.global.u64 	%rd1, %rd2;
	mov.f32 	%f2129, 0f00000000;
	mov.u32 	%r1, %ctaid.x;
	setp.gt.s32 	%p1, %r1, 15;
	@%p1 bra 	$L__BB1_32;
	setp.gt.s32 	%p25, %r1, 7;
	@%p25 bra 	$L__BB1_17;
	setp.gt.s32 	%p37, %r1, 3;
	@%p37 bra 	$L__BB1_10;
	setp.gt.s32 	%p43, %r1, 1;
	@%p43 bra 	$L__BB1_7;
	setp.eq.s32 	%p46, %r1, 0;
	@%p46 bra 	$L__BB1_63;
	setp.eq.s32 	%p47, %r1, 1;
	mov.f32 	%f2098, %f2129;
	mov.f32 	%f2099, %f2129;
	mov.f32 	%f2100, %f2129;
	mov.f32 	%f2101, %f2129;
	mov.f32 	%f2102, %f2129;
	mov.f32 	%f2103, %f2129;
	mov.f32 	%f2104, %f2129;
	mov.f32 	%f2105, %f2129;
	mov.f32 	%f2106, %f2129;
	mov.f32 	%f2107, %f2129;
	mov.f32 	%f2108, %f2129;
	mov.f32 	%f2109, %f2129;
	mov.f32 	%f2110, %f2129;
	mov.f32 	%f2111, %f2129;
	mov.f32 	%f2112, %f2129;
	mov.f32 	%f2113, %f2129;
	mov.f32 	%f2114, %f2129;
	mov.f32 	%f2115, %f2129;
	mov.f32 	%f2116, %f2129;
	mov.f32 	%f2117, %f2129;
	mov.f32 	%f2118, %f2129;
	mov.f32 	%f2119, %f2129;
	mov.f32 	%f2120, %f2129;
	mov.f32 	%f2121, %f2129;
	mov.f32 	%f2122, %f2129;
	mov.f32 	%f2123, %f2129;
	mov.f32 	%f2124, %f2129;
	mov.f32 	%f2125, %f2129;
	mov.f32 	%f2126, %f2129;
	mov.f32 	%f2127, %f2129;
	mov.f32 	%f2128, %f2129;
	@%p47 bra 	$L__BB1_6;
	bra.uni 	$L__BB1_79;
$L__BB1_6:
	mov.u32 	%r122, %ctaid.y;
	shl.b32 	%r123, %r122, 7;
	mov.u32 	%r124, %tid.x;
	add.s32 	%r125, %r124, %r123;
	mul.wide.u32 	%rd65, %r125, 4;
	add.s64 	%rd66, %rd1, %rd65;
	ld.global.f32 	%f2010, [%rd66+32768];
	fma.rn.f32 	%f2102, %f2010, 0f40A00000, 0f00000000;
	ld.global.f32 	%f2011, [%rd66+73728];
	fma.rn.f32 	%f2012, %f2011, 0f40A00000, 0f00000000;
	ld.global.f32 	%f2013, [%rd66+57344];
	fma.rn.f32 	%f2014, %f2013, 0f41800000, 0f00000000;
	ld.global.f32 	%f2015, [%rd66+147456];
	fma.rn.f32 	%f2016, %f2015, 0f41300000, 0f00000000;
	ld.global.f32 	%f2017, [%rd66+225280];
	add.f32 	%f2109, %f2017, 0f00000000;
	ld.global.f32 	%f2018, [%rd66+335872];
	fma.rn.f32 	%f2108, %f2018, 0f41800000, 0f00000000;
	ld.global.f32 	%f2019, [%rd66+536576];
	fma.rn.f32 	%f2020, %f2019, 0f41900000, 0f00000000;
	ld.global.f32 	%f2021, [%rd66+991232];
	fma.rn.f32 	%f2120, %f2021, 0f40C00000, 0f00000000;
	ld.global.f32 	%f2022, [%rd66+1130496];
	fma.rn.f32 	%f2023, %f2022, 0f41600000, %f2014;
	ld.global.f32 	%f2024, [%rd66+1286144];
	fma.rn.f32 	%f2099, %f2024, 0f40E00000, %f2016;
	ld.global.f32 	%f2025, [%rd66+1531904];
	fma.rn.f32 	%f2116, %f2025, 0f41880000, %f2012;
	ld.global.f32 	%f2026, [%rd66+1454080];
	fma.rn.f32 	%f2117, %f2026, 0f41800000, 0f00000000;
	ld.global.f32 	%f2027, [%rd66+1572864];
	fma.rn.f32 	%f2104, %f2027, 0f41980000, 0f00000000;
	ld.global.f32 	%f2028, [%rd66+1576960];
	fma.rn.f32 	%f2121, %f2028, 0f41400000, 0f00000000;
	ld.global.f32 	%f2029, [%rd66+1671168];
	add.f32 	%f2030, %f2029, 0f00000000;
	ld.global.f32 	%f2031, [%rd66+1765376];
	fma.rn.f32 	%f2106, %f2031, 0f41300000, 0f00000000;
	ld.global.f32 	%f2032, [%rd66+1740800];
	fma.rn.f32 	%f2126, %f2032, 0f41900000, 0f00000000;
	ld.global.f32 	%f2033, [%rd66+1863680];
	fma.rn.f32 	%f2034, %f2033, 0f40A00000, 0f00000000;
	ld.global.f32 	%f2035, [%rd66+2191360];
	fma.rn.f32 	%f2036, %f2035, 0f40E00000, 0f00000000;
	ld.global.f32 	%f2037, [%rd66+2797568];
	fma.rn.f32 	%f2038, %f2037, 0f41900000, %f2036;
	ld.global.f32 	%f2039, [%rd66+2826240];
	fma.rn.f32 	%f2040, %f2039, 0f40C00000, %f2023;
	ld.global.f32 	%f2041, [%rd66+2871296];
	fma.rn.f32 	%f2042, %f2041, 0f41000000, 0f00000000;
	ld.global.f32 	%f2043, [%rd66+3338240];
	fma.rn.f32 	%f2115, %f2043, 0f41100000, 0f00000000;
	ld.global.f32 	%f2044, [%rd66+3424256];
	add.f32 	%f2103, %f2044, 0f00000000;
	ld.global.f32 	%f2045, [%rd66+3448832];
	fma.rn.f32 	%f2128, %f2045, 0f41700000, %f2020;
	ld.global.f32 	%f2046, [%rd66+3633152];
	fma.rn.f32 	%f2101, %f2046, 0f40C00000, %f2038;
	ld.global.f32 	%f2047, [%rd66+3547136];
	fma.rn.f32 	%f2048, %f2047, 0f41700000, %f2030;
	ld.global.f32 	%f2049, [%rd66+3670016];
	fma.rn.f32 	%f2107, %f2049, 0f41300000, 0f00000000;
	ld.global.f32 	%f2050, [%rd66+3756032];
	fma.rn.f32 	%f2118, %f2050, 0f41A00000, %f2040;
	ld.global.f32 	%f2051, [%rd66+3694592];
	fma.rn.f32 	%f2123, %f2051, 0f41000000, %f2048;
	ld.global.f32 	%f2052, [%rd66+3993600];
	fma.rn.f32 	%f2098, %f2052, 0f41200000, %f2034;
	ld.global.f32 	%f2053, [%rd66+4038656];
	fma.rn.f32 	%f2054, %f2053, 0f41900000, %f2042;
	ld.global.f32 	%f2055, [%rd66+4079616];
	fma.rn.f32 	%f37, %f2055, 0f40A00000, %f2054;
	mov.f32 	%f2100, %f2129;
	mov.f32 	%f2105, %f2129;
	mov.f32 	%f2110, %f2129;
	mov.f32 	%f2111, %f2129;
	mov.f32 	%f2112, %f2129;
	mov.f32 	%f2113, %f2129;
	mov.f32 	%f2114, %f2129;
	mov.f32 	%f2119, %f2129;
	mov.f32 	%f2122, %f2129;
	mov.f32 	%f2124, %f2129;
	mov.f32 	%f2125, %f2129;
	mov.f32 	%f2127, %f2129;
	mov.f32 	%f2129, %f37;
	bra.uni 	$L__BB1_79;
$L__BB1_7:
	setp.eq.s32 	%p44, %r1, 2;
	@%p44 bra 	$L__BB1_64;
	setp.eq.s32 	%p45, %r1, 3;
	mov.f32 	%f2098, %f2129;
	mov.f32 	%f2099, %f2129;
	mov.f32 	%f2100, %f2129;
	mov.f32 	%f2101, %f2129;
	mov.f32 	%f2102, %f2129;
	mov.f32 	%f2103, %f2129;
	mov.f32 	%f2104, %f2129;
	mov.f32 	%f2105, %f2129;
	mov.f32 	%f2106, %f2129;
	mov.f32 	%f2107, %f2129;
	mov.f32 	%f2108, %f2129;
	mov.f32 	%f2109, %f2129;
	mov.f32 	%f2110, %f2129;
	mov.f32 	%f2111, %f2129;
	mov.f32 	%f2112, %f2129;
	mov.f32 	%f2113, %f2129;
	mov.f32 	%f2114, %f2129;
	mov.f32 	%f2115, %f2129;
	mov.f32 	%f2116, %f2129;
	mov.f32 	%f2117, %f2129;
	mov.f32 	%f2118, %f2129;
	mov.f32 	%f2119, %f2129;
	mov.f32 	%f2120, %f2129;
	mov.f32 	%f2121, %f2129;
	mov.f32 	%f2122, %f2129;
	mov.f32 	%f2123, %f2129;
	mov.f32 	%f2124, %f2129;
	mov.f32 	%f2125, %f2129;
	mov.f32 	%f2126, %f2129;
	mov.f32 	%f2127, %f2129;
	mov.f32 	%f2128, %f2129;
	@%p45 bra 	$L__BB1_9;
	bra.uni 	$L__BB1_79;
$L__BB1_9:
	mov.u32 	%r114, %ctaid.y;
	shl.b32 	%r115, %r114, 7;
	mov.u32 	%r116, %tid.x;
	add.s32 	%r117, %r116, %r115;
	mul.wide.u32 	%rd61, %r117, 4;
	add.s64 	%rd62, %rd1, %rd61;
	ld.global.f32 	%f1920, [%rd62+49152];
	fma.rn.f32 	%f1921, %f1920, 0f41980000, 0f00000000;
	ld.global.f32 	%f1922, [%rd62+258048];
	fma.rn.f32 	%f2119, %f1922, 0f41800000, 0f00000000;
	ld.global.f32 	%f1923, [%rd62+307200];
	fma.rn.f32 	%f1924, %f1923, 0f41A00000, 0f00000000;
	ld.global.f32 	%f1925, [%rd62+405504];
	fma.rn.f32 	%f1926, %f1925, 0f41700000, 0f00000000;
	ld.global.f32 	%f1927, [%rd62+688128];
	fma.rn.f32 	%f2114, %f1927, 0f41A00000, %f1924;
	ld.global.f32 	%f1928, [%rd62+663552];
	fma.rn.f32 	%f2127, %f1928, 0f40E00000, %f1921;
	ld.global.f32 	%f1929, [%rd62+716800];
	fma.rn.f32 	%f1930, %f1929, 0f41200000, 0f00000000;
	ld.global.f32 	%f1931, [%rd62+897024];
	fma.rn.f32 	%f1932, %f1931, 0f40C00000, 0f00000000;
	ld.global.f32 	%f1933, [%rd62+843776];
	fma.rn.f32 	%f2105, %f1933, 0f41A00000, 0f00000000;
	ld.global.f32 	%f1934, [%rd62+1036288];
	fma.rn.f32 	%f1935, %f1934, 0f41980000, 0f00000000;
	ld.global.f32 	%f1936, [%rd62+1273856];
	fma.rn.f32 	%f2120, %f1936, 0f41900000, 0f00000000;
	ld.global.f32 	%f1937, [%rd62+1376256];
	fma.rn.f32 	%f1938, %f1937, 0f41880000, 0f00000000;
	ld.global.f32 	%f1939, [%rd62+1765376];
	fma.rn.f32 	%f2104, %f1939, 0f41400000, 0f00000000;
	ld.global.f32 	%f1940, [%rd62+1789952];
	fma.rn.f32 	%f2113, %f1940, 0f40000000, %f1926;
	ld.global.f32 	%f1941, [%rd62+1884160];
	fma.rn.f32 	%f1942, %f1941, 0f41200000, 0f00000000;
	ld.global.f32 	%f1943, [%rd62+1871872];
	fma.rn.f32 	%f68, %f1943, 0f41700000, %f1930;
	ld.global.f32 	%f1944, [%rd62+2166784];
	fma.rn.f32 	%f2110, %f1944, 0f40C00000, %f1942;
	ld.global.f32 	%f1945, [%rd62+2220032];
	add.f32 	%f1946, %f1945, 0f00000000;
	ld.global.f32 	%f1947, [%rd62+2392064];
	fma.rn.f32 	%f2107, %f1947, 0f40400000, 0f00000000;
	ld.global.f32 	%f1948, [%rd62+2764800];
	fma.rn.f32 	%f2117, %f1948, 0f41000000, %f1946;
	ld.global.f32 	%f1949, [%rd62+2994176];
	fma.rn.f32 	%f2101, %f1949, 0f41500000, %f1935;
	ld.global.f32 	%f1950, [%rd62+2932736];
	fma.rn.f32 	%f2123, %f1950, 0f40E00000, 0f00000000;
	ld.global.f32 	%f1951, [%rd62+3047424];
	fma.rn.f32 	%f2125, %f1951, 0f40A00000, 0f00000000;
	ld.global.f32 	%f1952, [%rd62+3543040];
	fma.rn.f32 	%f2100, %f1952, 0f40A00000, 0f00000000;
	ld.global.f32 	%f1953, [%rd62+3944448];
	fma.rn.f32 	%f2106, %f1953, 0f40E00000, %f1938;
	ld.global.f32 	%f1954, [%rd62+4022272];
	add.f32 	%f2116, %f1954, 0f00000000;
	ld.global.f32 	%f1955, [%rd62+4132864];
	fma.rn.f32 	%f2098, %f1955, 0f41900000, %f1932;
	mov.f32 	%f2099, %f2129;
	mov.f32 	%f2102, %f2129;
	mov.f32 	%f2103, %f2129;
	mov.f32 	%f2108, %f2129;
	mov.f32 	%f2109, %f2129;
	mov.f32 	%f2111, %f2129;
	mov.f32 	%f2112, %f2129;
	mov.f32 	%f2115, %f2129;
	mov.f32 	%f2118, %f2129;
	mov.f32 	%f2121, %f2129;
	mov.f32 	%f2122, %f2129;
	mov.f32 	%f2124, %f2129;
	mov.f32 	%f2126, %f2129;
	mov.f32 	%f2128, %f2129;
	mov.f32 	%f2129, %f68;
	bra.uni 	$L__BB1_79;
$L__BB1_10:
	setp.gt.s32 	%p38, %r1, 5;
	@%p38 bra 	$L__BB1_14;
	setp.eq.s32 	%p41, %r1, 4;
	@%p41 bra 	$L__BB1_65;
	setp.eq.s32 	%p42, %r1, 5;
	mov.f32 	%f2098, %f2129;
	mov.f32 	%f2099, %f2129;
	mov.f32 	%f2100, %f2129;
	mov.f32 	%f2101, %f2129;
	mov.f32 	%f2102, %f2129;
	mov.f32 	%f2103, %f2129;
	mov.f32 	%f2104, %f2129;
	mov.f32 	%f2105, %f2129;
	mov.f32 	%f2106, %f2129;
	mov.f32 	%f2107, %f2129;
	mov.f32 	%f2108, %f2129;
	mov.f32 	%f2109, %f2129;
	mov.f32 	%f2110, %f2129;
	mov.f32 	%f2111, %f2129;
	mov.f32 	%f2112, %f2129;
	mov.f32 	%f2113, %f2129;
	mov.f32 	%f2114, %f2129;
	mov.f32 	%f2115, %f2129;
	mov.f32 	%f2116, %f2129;
	mov.f32 	%f2117, %f2129;
	mov.f32 	%f2118, %f2129;
	mov.f32 	%f2119, %f2129;
	mov.f32 	%f2120, %f2129;
	mov.f32 	%f2121, %f2129;
	mov.f32 	%f2122, %f2129;
	mov.f32 	%f2123, %f2129;
	mov.f32 	%f2124, %f2129;
	mov.f32 	%f2125, %f2129;
	mov.f32 	%f2126, %f2129;
	mov.f32 	%f2127, %f2129;
	mov.f32 	%f2128, %f2129;
	@%p42 bra 	$L__BB1_13;
	bra.uni 	$L__BB1_79;
$L__BB1_13:
	mov.u32 	%r106, %ctaid.y;
	shl.b32 	%r107, %r106, 7;
	mov.u32 	%r108, %tid.x;
	add.s32 	%r109, %r108, %r107;
	mul.wide.u32 	%rd57, %r109, 4;
	add.s64 	%rd58, %rd1, %rd57;
	ld.global.f32 	%f1814, [%rd58+180224];
	fma.rn.f32 	%f2128, %f1814, 0f40C00000, 0f00000000;
	ld.global.f32 	%f1815, [%rd58+471040];
	fma.rn.f32 	%f2101, %f1815, 0f41700000, 0f00000000;
	ld.global.f32 	%f1816, [%rd58+421888];
	fma.rn.f32 	%f1817, %f1816, 0f41100000, 0f00000000;
	ld.global.f32 	%f1818, [%rd58+507904];
	fma.rn.f32 	%f2113, %f1818, 0f40400000, 0f00000000;
	ld.global.f32 	%f1819, [%rd58+593920];
	fma.rn.f32 	%f1820, %f1819, 0f41880000, 0f00000000;
	ld.global.f32 	%f1821, [%rd58+647168];
	fma.rn.f32 	%f1822, %f1821, 0f41100000, %f1820;
	ld.global.f32 	%f1823, [%rd58+741376];
	fma.rn.f32 	%f1824, %f1823, 0f41000000, 0f00000000;
	ld.global.f32 	%f1825, [%rd58+1011712];
	fma.rn.f32 	%f2117, %f1825, 0f41100000, 0f00000000;
	ld.global.f32 	%f1826, [%rd58+929792];
	fma.rn.f32 	%f1827, %f1826, 0f40A00000, 0f00000000;
	ld.global.f32 	%f1828, [%rd58+1142784];
	fma.rn.f32 	%f1829, %f1828, 0f41800000, 0f00000000;
	ld.global.f32 	%f1830, [%rd58+1261568];
	fma.rn.f32 	%f1831, %f1830, 0f41200000, 0f00000000;
	ld.global.f32 	%f1832, [%rd58+1294336];
	add.f32 	%f1833, %f1832, %f1827;
	ld.global.f32 	%f1834, [%rd58+1437696];
	fma.rn.f32 	%f2111, %f1834, 0f41500000, 0f00000000;
	ld.global.f32 	%f1835, [%rd58+1519616];
	fma.rn.f32 	%f2108, %f1835, 0f41800000, 0f00000000;
	ld.global.f32 	%f1836, [%rd58+1605632];
	fma.rn.f32 	%f1837, %f1836, 0f40E00000, %f1829;
	ld.global.f32 	%f1838, [%rd58+2162688];
	fma.rn.f32 	%f1839, %f1838, 0f41A00000, %f1837;
	ld.global.f32 	%f1840, [%rd58+2252800];
	fma.rn.f32 	%f2105, %f1840, 0f41A00000, 0f00000000;
	ld.global.f32 	%f1841, [%rd58+2232320];
	fma.rn.f32 	%f2127, %f1841, 0f40800000, %f1833;
	ld.global.f32 	%f1842, [%rd58+2379776];
	fma.rn.f32 	%f2103, %f1842, 0f41800000, 0f00000000;
	ld.global.f32 	%f1843, [%rd58+2506752];
	fma.rn.f32 	%f1844, %f1843, 0f40800000, 0f00000000;
	ld.global.f32 	%f1845, [%rd58+2543616];
	fma.rn.f32 	%f2118, %f1845, 0f41400000, 0f00000000;
	ld.global.f32 	%f1846, [%rd58+2797568];
	fma.rn.f32 	%f2099, %f1846, 0f41000000, %f1831;
	ld.global.f32 	%f1847, [%rd58+2768896];
	add.f32 	%f2104, %f1847, %f1844;
	ld.global.f32 	%f1848, [%rd58+2850816];
	fma.rn.f32 	%f2116, %f1848, 0f41400000, 0f00000000;
	ld.global.f32 	%f1849, [%rd58+2945024];
	fma.rn.f32 	%f1850, %f1849, 0f41880000, %f1817;
	ld.global.f32 	%f1851, [%rd58+3076096];
	fma.rn.f32 	%f1852, %f1851, 0f41500000, 0f00000000;
	ld.global.f32 	%f1853, [%rd58+3153920];
	fma.rn.f32 	%f2115, %f1853, 0f41600000, %f1839;
	ld.global.f32 	%f1854, [%rd58+3596288];
	fma.rn.f32 	%f2106, %f1854, 0f41880000, %f1850;
	ld.global.f32 	%f1855, [%rd58+3629056];
	fma.rn.f32 	%f2125, %f1855, 0f40C00000, 0f00000000;
	ld.global.f32 	%f1856, [%rd58+3715072];
	fma.rn.f32 	%f2098, %f1856, 0f41200000, %f1824;
	ld.global.f32 	%f1857, [%rd58+3788800];
	fma.rn.f32 	%f2109, %f1857, 0f41200000, %f1822;
	ld.global.f32 	%f1858, [%rd58+3821568];
	fma.rn.f32 	%f2114, %f1858, 0f41200000, %f1852;
	ld.global.f32 	%f1859, [%rd58+3809280];
	fma.rn.f32 	%f2119, %f1859, 0f41700000, 0f00000000;
	ld.global.f32 	%f1860, [%rd58+3874816];
	fma.rn.f32 	%f2120, %f1860, 0f41100000, 0f00000000;
	mov.f32 	%f2100, %f2129;
	mov.f32 	%f2102, %f2129;
	mov.f32 	%f2107, %f2129;
	mov.f32 	%f2110, %f2129;
	mov.f32 	%f2112, %f2129;
	mov.f32 	%f2121, %f2129;
	mov.f32 	%f2122, %f2129;
	mov.f32 	%f2123, %f2129;
	mov.f32 	%f2124, %f2129;
	mov.f32 	%f2126, %f2129;
	bra.uni 	$L__BB1_79;
$L__BB1_14:
	setp.eq.s32 	%p39, %r1, 6;
	@%p39 bra 	$L__BB1_66;
	setp.eq.s32 	%p40, %r1, 7;
	mov.f32 	%f2098, %f2129;
	mov.f32 	%f2099, %f2129;
	mov.f32 	%f2100, %f2129;
	mov.f32 	%f2101, %f2129;
	mov.f32 	%f2102, %f2129;
	mov.f32 	%f2103, %f2129;
	mov.f32 	%f2104, %f2129;
	mov.f32 	%f2105, %f2129;
	mov.f32 	%f2106, %f2129;
	mov.f32 	%f2107, %f2129;
	mov.f32 	%f2108, %f2129;
	mov.f32 	%f2109, %f2129;
	mov.f32 	%f2110, %f2129;
	mov.f32 	%f2111, %f2129;
	mov.f32 	%f2112, %f2129;
	mov.f32 	%f2113, %f2129;
	mov.f32 	%f2114, %f2129;
	mov.f32 	%f2115, %f2129;
	mov.f32 	%f2116, %f2129;
	mov.f32 	%f2117, %f2129;
	mov.f32 	%f2118, %f2129;
	mov.f32 	%f2119, %f2129;
	mov.f32 	%f2120, %f2129;
	mov.f32 	%f2121, %f2129;
	mov.f32 	%f2122, %f2129;
	mov.f32 	%f2123, %f2129;
	mov.f32 	%f2124, %f2129;
	mov.f32 	%f2125, %f2129;
	mov.f32 	%f2126, %f2129;
	mov.f32 	%f2127, %f2129;
	mov.f32 	%f2128, %f2129;
	@%p40 bra 	$L__BB1_16;
	bra.uni 	$L__BB1_79;
$L__BB1_16:
	mov.u32 	%r98, %ctaid.y;
	shl.b32 	%r99, %r98, 7;
	mov.u32 	%r100, %tid.x;
	add.s32 	%r101, %r100, %r99;
	mul.wide.u32 	%rd53, %r101, 4;
	add.s64 	%rd54, %rd1, %rd53;
	ld.global.f32 	%f1740, [%rd54+184320];
	fma.rn.f32 	%f2103, %f1740, 0f41800000, 0f00000000;
	ld.global.f32 	%f1741, [%rd54+147456];
	fma.rn.f32 	%f1742, %f1741, 0f41700000, 0f00000000;
	ld.global.f32 	%f1743, [%rd54+258048];
	fma.rn.f32 	%f1744, %f1743, 0f41400000, 0f00000000;
	ld.global.f32 	%f1745, [%rd54+139264];
	fma.rn.f32 	%f2122, %f1745, 0f40800000, 0f00000000;
	ld.global.f32 	%f1746, [%rd54+454656];
	fma.rn.f32 	%f2100, %f1746, 0f40E00000, 0f00000000;
	ld.global.f32 	%f1747, [%rd54+647168];
	fma.rn.f32 	%f2115, %f1747, 0f40E00000, 0f00000000;
	ld.global.f32 	%f1748, [%rd54+585728];
	fma.rn.f32 	%f1749, %f1748, 0f41500000, 0f00000000;
	ld.global.f32 	%f1750, [%rd54+774144];
	fma.rn.f32 	%f1751, %f1750, 0f40000000, 0f00000000;
	ld.global.f32 	%f1752, [%rd54+1093632];
	fma.rn.f32 	%f2104, %f1752, 0f41400000, 0f00000000;
	ld.global.f32 	%f1753, [%rd54+1183744];
	fma.rn.f32 	%f2101, %f1753, 0f40A00000, 0f00000000;
	ld.global.f32 	%f1754, [%rd54+1654784];
	fma.rn.f32 	%f1755, %f1754, 0f40E00000, %f1749;
	ld.global.f32 	%f1756, [%rd54+1744896];
	fma.rn.f32 	%f2113, %f1756, 0f40A00000, 0f00000000;
	ld.global.f32 	%f1757, [%rd54+2129920];
	add.f32 	%f2119, %f1757, 0f00000000;
	ld.global.f32 	%f1758, [%rd54+2215936];
	fma.rn.f32 	%f1759, %f1758, 0f41700000, %f1755;
	ld.global.f32 	%f1760, [%rd54+2449408];
	fma.rn.f32 	%f2106, %f1760, 0f41700000, %f1742;
	ld.global.f32 	%f1761, [%rd54+2691072];
	fma.rn.f32 	%f1762, %f1761, 0f40000000, 0f00000000;
	ld.global.f32 	%f1763, [%rd54+3063808];
	fma.rn.f32 	%f2105, %f1763, 0f41600000, 0f00000000;
	ld.global.f32 	%f1764, [%rd54+3018752];
	fma.rn.f32 	%f2125, %f1764, 0f41400000, %f1762;
	ld.global.f32 	%f1765, [%rd54+3100672];
	fma.rn.f32 	%f2126, %f1765, 0f40C00000, 0f00000000;
	ld.global.f32 	%f1766, [%rd54+3104768];
	fma.rn.f32 	%f2128, %f1766, 0f40000000, %f1759;
	ld.global.f32 	%f1767, [%rd54+3231744];
	fma.rn.f32 	%f2114, %f1767, 0f41700000, 0f00000000;
	ld.global.f32 	%f1768, [%rd54+3313664];
	fma.rn.f32 	%f2111, %f1768, 0f40400000, %f1751;
	ld.global.f32 	%f1769, [%rd54+3358720];
	fma.rn.f32 	%f2127, %f1769, 0f41000000, 0f00000000;
	ld.global.f32 	%f1770, [%rd54+3923968];
	fma.rn.f32 	%f2107, %f1770, 0f41980000, %f1744;
	ld.global.f32 	%f1771, [%rd54+3985408];
	fma.rn.f32 	%f1772, %f1771, 0f41900000, 0f00000000;
	ld.global.f32 	%f1773, [%rd54+4091904];
	fma.rn.f32 	%f2110, %f1773, 0f41300000, 0f00000000;
	ld.global.f32 	%f1774, [%rd54+4100096];
	add.f32 	%f2117, %f1774, %f1772;
	mov.f32 	%f2098, %f2129;
	mov.f32 	%f2099, %f2129;
	mov.f32 	%f2102, %f2129;
	mov.f32 	%f2108, %f2129;
	mov.f32 	%f2109, %f2129;
	mov.f32 	%f2112, %f2129;
	mov.f32 	%f2116, %f2129;
	mov.f32 	%f2118, %f2129;
	mov.f32 	%f2120, %f2129;
	mov.f32 	%f2121, %f2129;
	mov.f32 	%f2123, %f2129;
	mov.f32 	%f2124, %f2129;
	bra.uni 	$L__BB1_79;
$L__BB1_17:
	setp.gt.s32 	%p26, %r1, 11;
	@%p26 bra 	$L__BB1_25;
	setp.gt.s32 	%p32, %r1, 9;
	@%p32 bra 	$L__BB1_22;
	setp.eq.s32 	%p35, %r1, 8;
	@%p35 bra 	$L__BB1_67;
	setp.eq.s32 	%p36, %r1, 9;
	mov.f32 	%f2098, %f2129;
	mov.f32 	%f2099, %f2129;
	mov.f32 	%f2100, %f2129;
	mov.f32 	%f2101, %f2129;
	mov.f32 	%f2102, %f2129;
	mov.f32 	%f2103, %f2129;
	mov.f32 	%f2104, %f2129;
	mov.f32 	%f2105, %f2129;
	mov.f32 	%f2106, %f2129;
	mov.f32 	%f2107, %f2129;
	mov.f32 	%f2108, %f2129;
	mov.f32 	%f2109, %f2129;
	mov.f32 	%f2110, %f2129;
	mov.f32 	%f2111, %f2129;
	mov.f32 	%f2112, %f2129;
	mov.f32 	%f2113, %f2129;
	mov.f32 	%f2114, %f2129;
	mov.f32 	%f2115, %f2129;
	mov.f32 	%f2116, %f2129;
	mov.f32 	%f2117, %f2129;
	mov.f32 	%f2118, %f2129;
	mov.f32 	%f2119, %f2129;
	mov.f32 	%f2120, %f2129;
	mov.f32 	%f2121, %f2129;
	mov.f32 	%f2122, %f2129;
	mov.f32 	%f2123, %f2129;
	mov.f32 	%f2124, %f2129;
	mov.f32 	%f2125, %f2129;
	mov.f32 	%f2126, %f2129;
	mov.f32 	%f2127, %f2129;
	mov.f32 	%f2128, %f2129;
	@%p36 bra 	$L__BB1_21;
	bra.uni 	$L__BB1_79;
$L__BB1_21:
	mov.u32 	%r90, %ctaid.y;
	shl.b32 	%r91, %r90, 7;
	mov.u32 	%r92, %tid.x;
	add.s32 	%r93, %r92, %r91;
	mul.wide.u32 	%rd49, %r93, 4;
	add.s64 	%rd50, %rd1, %rd49;
	ld.global.f32 	%f1629, [%rd50+53248];
	fma.rn.f32 	%f1630, %f1629, 0f41700000, 0f00000000;
	ld.global.f32 	%f1631, [%rd50+229376];
	fma.rn.f32 	%f1632, %f1631, 0f40E00000, 0f00000000;
	ld.global.f32 	%f1633, [%rd50+176128];
	fma.rn.f32 	%f1634, %f1633, 0f41600000, %f1630;
	ld.global.f32 	%f1635, [%rd50+405504];
	fma.rn.f32 	%f1636, %f1635, 0f41500000, 0f00000000;
	ld.global.f32 	%f1637, [%rd50+483328];
	fma.rn.f32 	%f1638, %f1637, 0f41100000, %f1634;
	ld.global.f32 	%f1639, [%rd50+602112];
	fma.rn.f32 	%f1640, %f1639, 0f41100000, 0f00000000;
	ld.global.f32 	%f1641, [%rd50+753664];
	fma.rn.f32 	%f1642, %f1641, 0f41980000, 0f00000000;
	ld.global.f32 	%f1643, [%rd50+786432];
	fma.rn.f32 	%f1644, %f1643, 0f40400000, 0f00000000;
	ld.global.f32 	%f1645, [%rd50+851968];
	fma.rn.f32 	%f1646, %f1645, 0f40400000, 0f00000000;
	ld.global.f32 	%f1647, [%rd50+811008];
	fma.rn.f32 	%f1648, %f1647, 0f41980000, %f1636;
	ld.global.f32 	%f1649, [%rd50+1044480];
	fma.rn.f32 	%f2113, %f1649, 0f41900000, 0f00000000;
	ld.global.f32 	%f1650, [%rd50+937984];
	fma.rn.f32 	%f1651, %f1650, 0f41700000, %f1638;
	ld.global.f32 	%f1652, [%rd50+1110016];
	fma.rn.f32 	%f2100, %f1652, 0f40C00000, 0f00000000;
	ld.global.f32 	%f1653, [%rd50+1105920];
	fma.rn.f32 	%f2128, %f1653, 0f41500000, 0f00000000;
	ld.global.f32 	%f1654, [%rd50+1208320];
	fma.rn.f32 	%f2103, %f1654, 0f40E00000, 0f00000000;
	ld.global.f32 	%f1655, [%rd50+1269760];
	fma.rn.f32 	%f2105, %f1655, 0f40C00000, 0f00000000;
	ld.global.f32 	%f1656, [%rd50+1212416];
	fma.rn.f32 	%f1657, %f1656, 0f40A00000, 0f00000000;
	ld.global.f32 	%f1658, [%rd50+1376256];
	fma.rn.f32 	%f1659, %f1658, 0f41980000, 0f00000000;
	ld.global.f32 	%f1660, [%rd50+1400832];
	fma.rn.f32 	%f2115, %f1660, 0f41200000, 0f00000000;
	ld.global.f32 	%f1661, [%rd50+1499136];
	fma.rn.f32 	%f2102, %f1661, 0f41400000, 0f00000000;
	ld.global.f32 	%f1662, [%rd50+1490944];
	fma.rn.f32 	%f1663, %f1662, 0f41400000, %f1640;
	ld.global.f32 	%f1664, [%rd50+1646592];
	fma.rn.f32 	%f2107, %f1664, 0f40E00000, 0f00000000;
	ld.global.f32 	%f1665, [%rd50+1826816];
	fma.rn.f32 	%f2106, %f1665, 0f41900000, %f1644;
	ld.global.f32 	%f1666, [%rd50+1708032];
	fma.rn.f32 	%f2109, %f1666, 0f41100000, %f1657;
	ld.global.f32 	%f1667, [%rd50+1769472];
	fma.rn.f32 	%f2118, %f1667, 0f41100000, %f1648;
	ld.global.f32 	%f1668, [%rd50+1835008];
	fma.rn.f32 	%f2120, %f1668, 0f41800000, %f1642;
	ld.global.f32 	%f1669, [%rd50+2121728];
	add.f32 	%f2125, %f1669, 0f00000000;
	ld.global.f32 	%f1670, [%rd50+2240512];
	fma.rn.f32 	%f1671, %f1670, 0f41300000, %f1663;
	ld.global.f32 	%f1672, [%rd50+2387968];
	fma.rn.f32 	%f1673, %f1672, 0f40400000, %f1671;
	ld.global.f32 	%f1674, [%rd50+2379776];
	fma.rn.f32 	%f2122, %f1674, 0f41600000, 0f00000000;
	ld.global.f32 	%f1675, [%rd50+2879488];
	fma.rn.f32 	%f1676, %f1675, 0f41800000, %f1659;
	ld.global.f32 	%f1677, [%rd50+2928640];
	fma.rn.f32 	%f2104, %f1677, 0f41800000, %f1673;
	ld.global.f32 	%f1678, [%rd50+2916352];
	fma.rn.f32 	%f2108, %f1678, 0f41980000, %f1632;
	ld.global.f32 	%f1679, [%rd50+3076096];
	fma.rn.f32 	%f2099, %f1679, 0f41A00000, 0f00000000;
	ld.global.f32 	%f1680, [%rd50+3096576];
	fma.rn.f32 	%f2110, %f1680, 0f41300000, %f1646;
	ld.global.f32 	%f1681, [%rd50+3100672];
	fma.rn.f32 	%f2124, %f1681, 0f41000000, 0f00000000;
	ld.global.f32 	%f1682, [%rd50+3051520];
	fma.rn.f32 	%f1683, %f1682, 0f41800000, 0f00000000;
	ld.global.f32 	%f1684, [%rd50+3022848];
	fma.rn.f32 	%f2127, %f1684, 0f40800000, %f1651;
	ld.global.f32 	%f1685, [%rd50+3227648];
	fma.rn.f32 	%f2114, %f1685, 0f41100000, 0f00000000;
	ld.global.f32 	%f1686, [%rd50+3379200];
	add.f32 	%f2112, %f1686, %f1676;
	ld.global.f32 	%f1687, [%rd50+3616768];
	fma.rn.f32 	%f2126, %f1687, 0f40C00000, %f1683;
	mov.f32 	%f2098, %f2129;
	mov.f32 	%f2101, %f2129;
	mov.f32 	%f2111, %f2129;
	mov.f32 	%f2116, %f2129;
	mov.f32 	%f2117, %f2129;
	mov.f32 	%f2119, %f2129;
	mov.f32 	%f2121, %f2129;
	mov.f32 	%f2123, %f2129;
	bra.uni 	$L__BB1_79;
$L__BB1_22:
	setp.eq.s32 	%p33, %r1, 10;
	@%p33 bra 	$L__BB1_68;
	setp.eq.s32 	%p34, %r1, 11;
	mov.f32 	%f2098, %f2129;
	mov.f32 	%f2099, %f2129;
	mov.f32 	%f2100, %f2129;
	mov.f32 	%f2101, %f2129;
	mov.f32 	%f2102, %f2129;
	mov.f32 	%f2103, %f2129;
	mov.f32 	%f2104, %f2129;
	mov.f32 	%f2105, %f2129;
	mov.f32 	%f2106, %f2129;
	mov.f32 	%f2107, %f2129;
	mov.f32 	%f2108, %f2129;
	mov.f32 	%f2109, %f2129;
	mov.f32 	%f2110, %f2129;
	mov.f32 	%f2111, %f2129;
	mov.f32 	%f2112, %f2129;
	mov.f32 	%f2113, %f2129;
	mov.f32 	%f2114, %f2129;
	mov.f32 	%f2115, %f2129;
	mov.f32 	%f2116, %f2129;
	mov.f32 	%f2117, %f2129;
	mov.f32 	%f2118, %f2129;
	mov.f32 	%f2119, %f2129;
	mov.f32 	%f2120, %f2129;
	mov.f32 	%f2121, %f2129;
	mov.f32 	%f2122, %f2129;
	mov.f32 	%f2123, %f2129;
	mov.f32 	%f2124, %f2129;
	mov.f32 	%f2125, %f2129;
	mov.f32 	%f2126, %f2129;
	mov.f32 	%f2127, %f2129;
	mov.f32 	%f2128, %f2129;
	@%p34 bra 	$L__BB1_24;
	bra.uni 	$L__BB1_79;
$L__BB1_24:
	mov.u32 	%r82, %ctaid.y;
	shl.b32 	%r83, %r82, 7;
	mov.u32 	%r84, %tid.x;
	add.s32 	%r85, %r84, %r83;
	mul.wide.u32 	%rd45, %r85, 4;
	add.s64 	%rd46, %rd1, %rd45;
	ld.global.f32 	%f1528, [%rd46+77824];
	fma.rn.f32 	%f2105, %f1528, 0f41300000, 0f00000000;
	ld.global.f32 	%f1529, [%rd46+118784];
	fma.rn.f32 	%f1530, %f1529, 0f41600000, 0f00000000;
	ld.global.f32 	%f1531, [%rd46+221184];
	fma.rn.f32 	%f2114, %f1531, 0f41300000, 0f00000000;
	ld.global.f32 	%f1532, [%rd46+282624];
	fma.rn.f32 	%f2125, %f1532, 0f41700000, 0f00000000;
	ld.global.f32 	%f1533, [%rd46+438272];
	fma.rn.f32 	%f1534, %f1533, 0f41500000, 0f00000000;
	ld.global.f32 	%f1535, [%rd46+573440];
	fma.rn.f32 	%f2104, %f1535, 0f41880000, 0f00000000;
	ld.global.f32 	%f1536, [%rd46+528384];
	fma.rn.f32 	%f1537, %f1536, 0f41800000, 0f00000000;
	ld.global.f32 	%f1538, [%rd46+811008];
	fma.rn.f32 	%f1539, %f1538, 0f41700000, 0f00000000;
	ld.global.f32 	%f1540, [%rd46+921600];
	fma.rn.f32 	%f1541, %f1540, 0f40800000, 0f00000000;
	ld.global.f32 	%f1542, [%rd46+937984];
	fma.rn.f32 	%f1543, %f1542, 0f41500000, 0f00000000;
	ld.global.f32 	%f1544, [%rd46+1249280];
	fma.rn.f32 	%f2103, %f1544, 0f40400000, 0f00000000;
	ld.global.f32 	%f1545, [%rd46+1298432];
	fma.rn.f32 	%f2113, %f1545, 0f41200000, 0f00000000;
	ld.global.f32 	%f1546, [%rd46+1269760];
	fma.rn.f32 	%f2128, %f1546, 0f41100000, 0f00000000;
	ld.global.f32 	%f1547, [%rd46+1376256];
	fma.rn.f32 	%f1548, %f1547, 0f40800000, 0f00000000;
	ld.global.f32 	%f1549, [%rd46+1478656];
	fma.rn.f32 	%f1550, %f1549, 0f41800000, 0f00000000;
	ld.global.f32 	%f1551, [%rd46+1474560];
	fma.rn.f32 	%f1552, %f1551, 0f41900000, %f1548;
	ld.global.f32 	%f1553, [%rd46+1617920];
	fma.rn.f32 	%f1554, %f1553, 0f41A00000, %f1534;
	ld.global.f32 	%f1555, [%rd46+1814528];
	fma.rn.f32 	%f2099, %f1555, 0f41900000, 0f00000000;
	ld.global.f32 	%f1556, [%rd46+1961984];
	fma.rn.f32 	%f1557, %f1556, 0f41980000, 0f00000000;
	ld.global.f32 	%f1558, [%rd46+2011136];
	fma.rn.f32 	%f1559, %f1558, 0f41980000, 0f00000000;
	ld.global.f32 	%f1560, [%rd46+2039808];
	fma.rn.f32 	%f2119, %f1560, 0f40000000, 0f00000000;
	ld.global.f32 	%f1561, [%rd46+2117632];
	fma.rn.f32 	%f1562, %f1561, 0f40800000, %f1559;
	ld.global.f32 	%f1563, [%rd46+2220032];
	fma.rn.f32 	%f2124, %f1563, 0f40000000, %f1543;
	ld.global.f32 	%f1564, [%rd46+2269184];
	fma.rn.f32 	%f1565, %f1564, 0f40800000, %f1530;
	ld.global.f32 	%f1566, [%rd46+2387968];
	fma.rn.f32 	%f1567, %f1566, 0f41880000, 0f00000000;
	ld.global.f32 	%f1568, [%rd46+2482176];
	fma.rn.f32 	%f1569, %f1568, 0f40400000, %f1552;
	ld.global.f32 	%f1570, [%rd46+2469888];
	fma.rn.f32 	%f2121, %f1570, 0f40000000, %f1554;
	ld.global.f32 	%f1571, [%rd46+2736128];
	fma.rn.f32 	%f1572, %f1571, 0f41800000, 0f00000000;
	ld.global.f32 	%f1573, [%rd46+2650112];
	fma.rn.f32 	%f2127, %f1573, 0f41300000, %f1537;
	ld.global.f32 	%f1574, [%rd46+2756608];
	fma.rn.f32 	%f2107, %f1574, 0f41800000, %f1541;
	ld.global.f32 	%f1575, [%rd46+3055616];
	fma.rn.f32 	%f2102, %f1575, 0f41A00000, 0f00000000;
	ld.global.f32 	%f1576, [%rd46+3117056];
	fma.rn.f32 	%f2110, %f1576, 0f40E00000, %f1550;
	ld.global.f32 	%f1577, [%rd46+3411968];
	fma.rn.f32 	%f2118, %f1577, 0f41A00000, %f1562;
	ld.global.f32 	%f1578, [%rd46+3563520];
	fma.rn.f32 	%f2111, %f1578, 0f41400000, %f1557;
	ld.global.f32 	%f1579, [%rd46+3612672];
	fma.rn.f32 	%f2122, %f1579, 0f41400000, %f1565;
	ld.global.f32 	%f1580, [%rd46+4112384];
	fma.rn.f32 	%f2098, %f1580, 0f41200000, %f1567;
	ld.global.f32 	%f1581, [%rd46+4145152];
	fma.rn.f32 	%f2101, %f1581, 0f41800000, %f1572;
	ld.global.f32 	%f1582, [%rd46+4177920];
	fma.rn.f32 	%f2108, %f1582, 0f40800000, %f1539;
	fma.rn.f32 	%f2116, %f1580, 0f40800000, %f1569;
	mov.f32 	%f2100, %f2129;
	mov.f32 	%f2106, %f2129;
	mov.f32 	%f2109, %f2129;
	mov.f32 	%f2112, %f2129;
	mov.f32 	%f2115, %f2129;
	mov.f32 	%f2117, %f2129;
	mov.f32 	%f2120, %f2129;
	mov.f32 	%f2123, %f2129;
	mov.f32 	%f2126, %f2129;
	bra.uni 	$L__BB1_79;
$L__BB1_25:
	setp.gt.s32 	%p27, %r1, 13;
	@%p27 bra 	$L__BB1_29;
	setp.eq.s32 	%p30, %r1, 12;
	@%p30 bra 	$L__BB1_69;
	setp.eq.s32 	%p31, %r1, 13;
	mov.f32 	%f2098, %f2129;
	mov.f32 	%f2099, %f2129;
	mov.f32 	%f2100, %f2129;
	mov.f32 	%f2101, %f2129;
	mov.f32 	%f2102, %f2129;
	mov.f32 	%f2103, %f2129;
	mov.f32 	%f2104, %f2129;
	mov.f32 	%f2105, %f2129;
	mov.f32 	%f2106, %f2129;
	mov.f32 	%f2107, %f2129;
	mov.f32 	%f2108, %f2129;
	mov.f32 	%f2109, %f2129;
	mov.f32 	%f2110, %f2129;
	mov.f32 	%f2111, %f2129;
	mov.f32 	%f2112, %f2129;
	mov.f32 	%f2113, %f2129;
	mov.f32 	%f2114, %f2129;
	mov.f32 	%f2115, %f2129;
	mov.f32 	%f2116, %f2129;
	mov.f32 	%f2117, %f2129;
	mov.f32 	%f2118, %f2129;
	mov.f32 	%f2119, %f2129;
	mov.f32 	%f2120, %f2129;
	mov.f32 	%f2121, %f2129;
	mov.f32 	%f2122, %f2129;
	mov.f32 	%f2123, %f2129;
	mov.f32 	%f2124, %f2129;
	mov.f32 	%f2125, %f2129;
	mov.f32 	%f2126, %f2129;
	mov.f32 	%f2127, %f2129;
	mov.f32 	%f2128, %f2129;
	@%p31 bra 	$L__BB1_28;
	bra.uni 	$L__BB1_79;
$L__BB1_28:
	mov.u32 	%r74, %ctaid.y;
	shl.b32 	%r75, %r74, 7;
	mov.u32 	%r76, %tid.x;
	add.s32 	%r77, %r76, %r75;
	mul.wide.u32 	%rd41, %r77, 4;
	add.s64 	%rd42, %rd1, %rd41;
	ld.global.f32 	%f1439, [%rd42+335872];
	fma.rn.f32 	%f1440, %f1439, 0f41800000, 0f00000000;
	ld.global.f32 	%f1441, [%rd42+360448];
	fma.rn.f32 	%f1442, %f1441, 0f40800000, 0f00000000;
	ld.global.f32 	%f1443, [%rd42+475136];
	fma.rn.f32 	%f1444, %f1443, 0f41A00000, 0f00000000;
	ld.global.f32 	%f1445, [%rd42+585728];
	fma.rn.f32 	%f261, %f1445, 0f41400000, 0f00000000;
	ld.global.f32 	%f1446, [%rd42+786432];
	fma.rn.f32 	%f2112, %f1446, 0f40400000, 0f00000000;
	ld.global.f32 	%f1447, [%rd42+970752];
	fma.rn.f32 	%f2122, %f1447, 0f40000000, 0f00000000;
	ld.global.f32 	%f1448, [%rd42+1155072];
	fma.rn.f32 	%f2101, %f1448, 0f41880000, 0f00000000;
	ld.global.f32 	%f1449, [%rd42+1167360];
	fma.rn.f32 	%f1450, %f1449, 0f41600000, %f1444;
	ld.global.f32 	%f1451, [%rd42+1191936];
	fma.rn.f32 	%f1452, %f1451, 0f40A00000, 0f00000000;
	ld.global.f32 	%f1453, [%rd42+1253376];
	fma.rn.f32 	%f2121, %f1453, 0f41980000, 0f00000000;
	ld.global.f32 	%f1454, [%rd42+1363968];
	fma.rn.f32 	%f2100, %f1454, 0f41400000, 0f00000000;
	ld.global.f32 	%f1455, [%rd42+1511424];
	fma.rn.f32 	%f2118, %f1455, 0f41300000, 0f00000000;
	ld.global.f32 	%f1456, [%rd42+1650688];
	fma.rn.f32 	%f1457, %f1456, 0f41980000, 0f00000000;
	ld.global.f32 	%f1458, [%rd42+1597440];
	fma.rn.f32 	%f1459, %f1458, 0f41500000, %f1452;
	ld.global.f32 	%f1460, [%rd42+1826816];
	fma.rn.f32 	%f2103, %f1460, 0f40A00000, %f1440;
	ld.global.f32 	%f1461, [%rd42+1802240];
	fma.rn.f32 	%f2120, %f1461, 0f41700000, 0f00000000;
	ld.global.f32 	%f1462, [%rd42+1933312];
	fma.rn.f32 	%f1463, %f1462, 0f41880000, %f1459;
	ld.global.f32 	%f1464, [%rd42+2027520];
	fma.rn.f32 	%f1465, %f1464, 0f40000000, 0f00000000;
	ld.global.f32 	%f1466, [%rd42+2351104];
	fma.rn.f32 	%f1467, %f1466, 0f41200000, 0f00000000;
	ld.global.f32 	%f1468, [%rd42+2289664];
	fma.rn.f32 	%f2113, %f1468, 0f40E00000, %f1463;
	ld.global.f32 	%f1469, [%rd42+2445312];
	fma.rn.f32 	%f1470, %f1469, 0f40000000, 0f00000000;
	ld.global.f32 	%f1471, [%rd42+2457600];
	fma.rn.f32 	%f2115, %f1471, 0f40800000, 0f00000000;
	ld.global.f32 	%f1472, [%rd42+2396160];
	fma.rn.f32 	%f1473, %f1472, 0f41100000, 0f00000000;
	ld.global.f32 	%f1474, [%rd42+2715648];
	fma.rn.f32 	%f2108, %f1474, 0f40800000, 0f00000000;
	ld.global.f32 	%f1475, [%rd42+2654208];
	fma.rn.f32 	%f2111, %f1475, 0f41300000, 0f00000000;
	fma.rn.f32 	%f1476, %f1474, 0f41880000, %f1473;
	ld.global.f32 	%f1477, [%rd42+2973696];
	fma.rn.f32 	%f2128, %f1477, 0f40400000, %f1450;
	ld.global.f32 	%f1478, [%rd42+3125248];
	fma.rn.f32 	%f1479, %f1478, 0f41100000, %f1470;
	ld.global.f32 	%f1480, [%rd42+3194880];
	fma.rn.f32 	%f2099, %f1480, 0f40A00000, 0f00000000;
	ld.global.f32 	%f1481, [%rd42+3268608];
	fma.rn.f32 	%f2116, %f1481, 0f40A00000, %f1476;
	ld.global.f32 	%f1482, [%rd42+3186688];
	fma.rn.f32 	%f1483, %f1482, 0f41500000, 0f00000000;
	ld.global.f32 	%f1484, [%rd42+3411968];
	fma.rn.f32 	%f2124, %f1484, 0f40000000, %f1465;
	ld.global.f32 	%f1485, [%rd42+3776512];
	fma.rn.f32 	%f2126, %f1485, 0f41880000, %f1483;
	ld.global.f32 	%f1486, [%rd42+3817472];
	fma.rn.f32 	%f1487, %f1486, 0f41000000, %f1457;
	ld.global.f32 	%f1488, [%rd42+3919872];
	fma.rn.f32 	%f2106, %f1488, 0f41700000, %f1487;
	ld.global.f32 	%f1489, [%rd42+4186112];
	fma.rn.f32 	%f2102, %f1489, 0f41700000, %f1479;
	ld.global.f32 	%f1490, [%rd42+4157440];
	fma.rn.f32 	%f2105, %f1490, 0f40000000, %f1467;
	ld.global.f32 	%f1491, [%rd42+4067328];
	fma.rn.f32 	%f2119, %f1491, 0f41600000, %f1442;
	mov.f32 	%f2098, %f2129;
	mov.f32 	%f2104, %f2129;
	mov.f32 	%f2107, %f2129;
	mov.f32 	%f2109, %f2129;
	mov.f32 	%f2110, %f2129;
	mov.f32 	%f2114, %f2129;
	mov.f32 	%f2117, %f2129;
	mov.f32 	%f2123, %f2129;
	mov.f32 	%f2125, %f2129;
	mov.f32 	%f2127, %f2129;
	mov.f32 	%f2129, %f261;
	bra.uni 	$L__BB1_79;
$L__BB1_29:
	setp.eq.s32 	%p28, %r1, 14;
	@%p28 bra 	$L__BB1_70;
	setp.eq.s32 	%p29, %r1, 15;
	mov.f32 	%f2098, %f2129;
	mov.f32 	%f2099, %f2129;
	mov.f32 	%f2100, %f2129;
	mov.f32 	%f2101, %f2129;
	mov.f32 	%f2102, %f2129;
	mov.f32 	%f2103, %f2129;
	mov.f32 	%f2104, %f2129;
	mov.f32 	%f2105, %f2129;
	mov.f32 	%f2106, %f2129;
	mov.f32 	%f2107, %f2129;
	mov.f32 	%f2108, %f2129;
	mov.f32 	%f2109, %f2129;
	mov.f32 	%f2110, %f2129;
	mov.f32 	%f2111, %f2129;
	mov.f32 	%f2112, %f2129;
	mov.f32 	%f2113, %f2129;
	mov.f32 	%f2114, %f2129;
	mov.f32 	%f2115, %f2129;
	mov.f32 	%f2116, %f2129;
	mov.f32 	%f2117, %f2129;
	mov.f32 	%f2118, %f2129;
	mov.f32 	%f2119, %f2129;
	mov.f32 	%f2120, %f2129;
	mov.f32 	%f2121, %f2129;
	mov.f32 	%f2122, %f2129;
	mov.f32 	%f2123, %f2129;
	mov.f32 	%f2124, %f2129;
	mov.f32 	%f2125, %f2129;
	mov.f32 	%f2126, %f2129;
	mov.f32 	%f2127, %f2129;
	mov.f32 	%f2128, %f2129;
	@%p29 bra 	$L__BB1_31;
	bra.uni 	$L__BB1_79;
$L__BB1_31:
	mov.u32 	%r66, %ctaid.y;
	shl.b32 	%r67, %r66, 7;
	mov.u32 	%r68, %tid.x;
	add.s32 	%r69, %r68, %r67;
	mul.wide.u32 	%rd37, %r69, 4;
	add.s64 	%rd38, %rd1, %rd37;
	ld.global.f32 	%f1350, [%rd38+81920];
	fma.rn.f32 	%f2114, %f1350, 0f41100000, 0f00000000;
	ld.global.f32 	%f1351, [%rd38+16384];
	fma.rn.f32 	%f2119, %f1351, 0f41300000, 0f00000000;
	ld.global.f32 	%f1352, [%rd38+200704];
	fma.rn.f32 	%f2099, %f1352, 0f40E00000, 0f00000000;
	ld.global.f32 	%f1353, [%rd38+151552];
	fma.rn.f32 	%f1354, %f1353, 0f40800000, 0f00000000;
	ld.global.f32 	%f1355, [%rd38+335872];
	fma.rn.f32 	%f1356, %f1355, 0f41800000, 0f00000000;
	ld.global.f32 	%f1357, [%rd38+495616];
	fma.rn.f32 	%f1358, %f1357, 0f41100000, 0f00000000;
	ld.global.f32 	%f1359, [%rd38+487424];
	fma.rn.f32 	%f308, %f1359, 0f40400000, 0f00000000;
	ld.global.f32 	%f1360, [%rd38+778240];
	fma.rn.f32 	%f2116, %f1360, 0f41100000, %f1354;
	ld.global.f32 	%f1361, [%rd38+815104];
	fma.rn.f32 	%f1362, %f1361, 0f41400000, 0f00000000;
	fma.rn.f32 	%f2105, %f1361, 0f41200000, 0f00000000;
	ld.global.f32 	%f1363, [%rd38+991232];
	fma.rn.f32 	%f1364, %f1363, 0f40A00000, 0f00000000;
	ld.global.f32 	%f1365, [%rd38+1015808];
	fma.rn.f32 	%f1366, %f1365, 0f41500000, %f1364;
	ld.global.f32 	%f1367, [%rd38+1097728];
	fma.rn.f32 	%f1368, %f1367, 0f40800000, %f1358;
	ld.global.f32 	%f1369, [%rd38+1601536];
	fma.rn.f32 	%f1370, %f1369, 0f41880000, 0f00000000;
	ld.global.f32 	%f1371, [%rd38+1830912];
	fma.rn.f32 	%f1372, %f1371, 0f41880000, 0f00000000;
	ld.global.f32 	%f1373, [%rd38+1839104];
	fma.rn.f32 	%f2100, %f1373, 0f40400000, %f1370;
	ld.global.f32 	%f1374, [%rd38+2109440];
	fma.rn.f32 	%f2121, %f1374, 0f40000000, 0f00000000;
	ld.global.f32 	%f1375, [%rd38+2293760];
	fma.rn.f32 	%f2102, %f1375, 0f41880000, 0f00000000;
	ld.global.f32 	%f1376, [%rd38+2338816];
	fma.rn.f32 	%f1377, %f1376, 0f41800000, 0f00000000;
	ld.global.f32 	%f1378, [%rd38+2457600];
	fma.rn.f32 	%f1379, %f1378, 0f41500000, 0f00000000;
	ld.global.f32 	%f1380, [%rd38+2490368];
	fma.rn.f32 	%f2111, %f1380, 0f40000000, %f1368;
	ld.global.f32 	%f1381, [%rd38+2543616];
	fma.rn.f32 	%f1382, %f1381, 0f40400000, 0f00000000;
	fma.rn.f32 	%f1383, %f1380, 0f41100000, %f1372;
	ld.global.f32 	%f1384, [%rd38+2891776];
	fma.rn.f32 	%f2108, %f1384, 0f41600000, 0f00000000;
	ld.global.f32 	%f1385, [%rd38+3121152];
	fma.rn.f32 	%f2126, %f1385, 0f41A00000, %f1382;
	ld.global.f32 	%f1386, [%rd38+3256320];
	fma.rn.f32 	%f2123, %f1386, 0f41600000, %f1379;
	ld.global.f32 	%f1387, [%rd38+3387392];
	fma.rn.f32 	%f2106, %f1387, 0f40400000, %f1356;
	ld.global.f32 	%f1388, [%rd38+3452928];
	fma.rn.f32 	%f2115, %f1388, 0f40E00000, %f1366;
	ld.global.f32 	%f1389, [%rd38+3731456];
	fma.rn.f32 	%f2128, %f1389, 0f41900000, %f1383;
	ld.global.f32 	%f1390, [%rd38+3846144];
	fma.rn.f32 	%f2098, %f1390, 0f40400000, %f1362;
	ld.global.f32 	%f1391, [%rd38+3899392];
	fma.rn.f32 	%f2118, %f1391, 0f41000000, %f1377;
	ld.global.f32 	%f1392, [%rd38+3973120];
	fma.rn.f32 	%f2117, %f1392, 0f41700000, 0f00000000;
	mov.f32 	%f2101, %f2129;
	mov.f32 	%f2103, %f2129;
	mov.f32 	%f2104, %f2129;
	mov.f32 	%f2107, %f2129;
	mov.f32 	%f2109, %f2129;
	mov.f32 	%f2110, %f2129;
	mov.f32 	%f2112, %f2129;
	mov.f32 	%f2113, %f2129;
	mov.f32 	%f2120, %f2129;
	mov.f32 	%f2122, %f2129;
	mov.f32 	%f2124, %f2129;
	mov.f32 	%f2125, %f2129;
	mov.f32 	%f2127, %f2129;
	mov.f32 	%f2129, %f308;
	bra.uni 	$L__BB1_79;
$L__BB1_32:
	setp.gt.s32 	%p2, %r1, 23;
	@%p2 bra 	$L__BB1_48;
	setp.gt.s32 	%p14, %r1, 19;
	@%p14 bra 	$L__BB1_41;
	setp.gt.s32 	%p20, %r1, 17;
	@%p20 bra 	$L__BB1_38;
	setp.eq.s32 	%p23, %r1, 16;
	@%p23 bra 	$L__BB1_71;
	setp.eq.s32 	%p24, %r1, 17;
	mov.f32 	%f2098, %f2129;
	mov.f32 	%f2099, %f2129;
	mov.f32 	%f2100, %f2129;
	mov.f32 	%f2101, %f2129;
	mov.f32 	%f2102, %f2129;
	mov.f32 	%f2103, %f2129;
	mov.f32 	%f2104, %f2129;
	mov.f32 	%f2105, %f2129;
	mov.f32 	%f2106, %f2129;
	mov.f32 	%f2107, %f2129;
	mov.f32 	%f2108, %f2129;
	mov.f32 	%f2109, %f2129;
	mov.f32 	%f2110, %f2129;
	mov.f32 	%f2111, %f2129;
	mov.f32 	%f2112, %f2129;
	mov.f32 	%f2113, %f2129;
	mov.f32 	%f2114, %f2129;
	mov.f32 	%f2115, %f2129;
	mov.f32 	%f2116, %f2129;
	mov.f32 	%f2117, %f2129;
	mov.f32 	%f2118, %f2129;
	mov.f32 	%f2119, %f2129;
	mov.f32 	%f2120, %f2129;
	mov.f32 	%f2121, %f2129;
	mov.f32 	%f2122, %f2129;
	mov.f32 	%f2123, %f2129;
	mov.f32 	%f2124, %f2129;
	mov.f32 	%f2125, %f2129;
	mov.f32 	%f2126, %f2129;
	mov.f32 	%f2127, %f2129;
	mov.f32 	%f2128, %f2129;
	@%p24 bra 	$L__BB1_37;
	bra.uni 	$L__BB1_79;
$L__BB1_37:
	mov.u32 	%r58, %ctaid.y;
	shl.b32 	%r59, %r58, 7;
	mov.u32 	%r60, %tid.x;
	add.s32 	%r61, %r60, %r59;
	mul.wide.u32 	%rd33, %r61, 4;
	add.s64 	%rd34, %rd1, %rd33;
	ld.global.f32 	%f1278, [%rd34+61440];
	fma.rn.f32 	%f2123, %f1278, 0f41980000, 0f00000000;
	ld.global.f32 	%f1279, [%rd34+135168];
	fma.rn.f32 	%f1280, %f1279, 0f41600000, 0f00000000;
	ld.global.f32 	%f1281, [%rd34+274432];
	fma.rn.f32 	%f1282, %f1281, 0f41000000, 0f00000000;
	ld.global.f32 	%f1283, [%rd34+475136];
	fma.rn.f32 	%f1284, %f1283, 0f40800000, 0f00000000;
	ld.global.f32 	%f1285, [%rd34+540672];
	fma.rn.f32 	%f2127, %f1285, 0f41500000, 0f00000000;
	ld.global.f32 	%f1286, [%rd34+700416];
	fma.rn.f32 	%f2100, %f1286, 0f41200000, 0f00000000;
	ld.global.f32 	%f1287, [%rd34+819200];
	fma.rn.f32 	%f348, %f1287, 0f41000000, 0f00000000;
	ld.global.f32 	%f1288, [%rd34+1069056];
	fma.rn.f32 	%f1289, %f1288, 0f41800000, 0f00000000;
	ld.global.f32 	%f1290, [%rd34+1257472];
	fma.rn.f32 	%f1291, %f1290, 0f41600000, %f1289;
	ld.global.f32 	%f1292, [%rd34+1703936];
	fma.rn.f32 	%f2121, %f1292, 0f41880000, 0f00000000;
	ld.global.f32 	%f1293, [%rd34+2220032];
	fma.rn.f32 	%f2124, %f1293, 0f41700000, %f1280;
	ld.global.f32 	%f1294, [%rd34+2367488];
	fma.rn.f32 	%f1295, %f1294, 0f41400000, 0f00000000;
	ld.global.f32 	%f1296, [%rd34+2482176];
	fma.rn.f32 	%f2111, %f1296, 0f41900000, 0f00000000;
	ld.global.f32 	%f1297, [%rd34+2486272];
	fma.rn.f32 	%f2112, %f1297, 0f40000000, 0f00000000;
	ld.global.f32 	%f1298, [%rd34+2801664];
	fma.rn.f32 	%f1299, %f1298, 0f41800000, 0f00000000;
	ld.global.f32 	%f1300, [%rd34+2793472];
	add.f32 	%f1301, %f1300, 0f00000000;
	ld.global.f32 	%f1302, [%rd34+2871296];
	fma.rn.f32 	%f1303, %f1302, 0f41300000, %f1282;
	ld.global.f32 	%f1304, [%rd34+3235840];
	fma.rn.f32 	%f2101, %f1304, 0f41400000, 0f00000000;
	ld.global.f32 	%f1305, [%rd34+3264512];
	fma.rn.f32 	%f2106, %f1305, 0f41700000, 0f00000000;
	ld.global.f32 	%f1306, [%rd34+3211264];
	fma.rn.f32 	%f1307, %f1306, 0f41800000, 0f00000000;
	ld.global.f32 	%f1308, [%rd34+3399680];
	fma.rn.f32 	%f1309, %f1308, 0f40C00000, %f1299;
	ld.global.f32 	%f1310, [%rd34+3338240];
	fma.rn.f32 	%f2117, %f1310, 0f41700000, %f1301;
	ld.global.f32 	%f1311, [%rd34+3497984];
	fma.rn.f32 	%f2105, %f1311, 0f40800000, %f1309;
	ld.global.f32 	%f1312, [%rd34+3424256];
	fma.rn.f32 	%f2113, %f1312, 0f41800000, %f1284;
	ld.global.f32 	%f1313, [%rd34+3768320];
	fma.rn.f32 	%f2119, %f1313, 0f41800000, %f1291;
	ld.global.f32 	%f1314, [%rd34+3911680];
	fma.rn.f32 	%f2102, %f1314, 0f41700000, 0f00000000;
	ld.global.f32 	%f1315, [%rd34+4001792];
	fma.rn.f32 	%f2099, %f1315, 0f40800000, 0f00000000;
	ld.global.f32 	%f1316, [%rd34+4034560];
	fma.rn.f32 	%f2109, %f1316, 0f40000000, %f1295;
	ld.global.f32 	%f1317, [%rd34+3985408];
	fma.rn.f32 	%f2120, %f1317, 0f41900000, %f1303;
	ld.global.f32 	%f1318, [%rd34+4046848];
	add.f32 	%f2122, %f1318, %f1307;
	mov.f32 	%f2098, %f2129;
	mov.f32 	%f2103, %f2129;
	mov.f32 	%f2104, %f2129;
	mov.f32 	%f2107, %f2129;
	mov.f32 	%f2108, %f2129;
	mov.f32 	%f2110, %f2129;
	mov.f32 	%f2114, %f2129;
	mov.f32 	%f2115, %f2129;
	mov.f32 	%f2116, %f2129;
	mov.f32 	%f2118, %f2129;
	mov.f32 	%f2125, %f2129;
	mov.f32 	%f2126, %f2129;
	mov.f32 	%f2128, %f2129;
	mov.f32 	%f2129, %f348;
	bra.uni 	$L__BB1_79;
$L__BB1_38:
	setp.eq.s32 	%p21, %r1, 18;
	@%p21 bra 	$L__BB1_72;
	setp.eq.s32 	%p22, %r1, 19;
	mov.f32 	%f2098, %f2129;
	mov.f32 	%f2099, %f2129;
	mov.f32 	%f2100, %f2129;
	mov.f32 	%f2101, %f2129;
	mov.f32 	%f2102, %f2129;
	mov.f32 	%f2103, %f2129;
	mov.f32 	%f2104, %f2129;
	mov.f32 	%f2105, %f2129;
	mov.f32 	%f2106, %f2129;
	mov.f32 	%f2107, %f2129;
	mov.f32 	%f2108, %f2129;
	mov.f32 	%f2109, %f2129;
	mov.f32 	%f2110, %f2129;
	mov.f32 	%f2111, %f2129;
	mov.f32 	%f2112, %f2129;
	mov.f32 	%f2113, %f2129;
	mov.f32 	%f2114, %f2129;
	mov.f32 	%f2115, %f2129;
	mov.f32 	%f2116, %f2129;
	mov.f32 	%f2117, %f2129;
	mov.f32 	%f2118, %f2129;
	mov.f32 	%f2119, %f2129;
	mov.f32 	%f2120, %f2129;
	mov.f32 	%f2121, %f2129;
	mov.f32 	%f2122, %f2129;
	mov.f32 	%f2123, %f2129;
	mov.f32 	%f2124, %f2129;
	mov.f32 	%f2125, %f2129;
	mov.f32 	%f2126, %f2129;
	mov.f32 	%f2127, %f2129;
	mov.f32 	%f2128, %f2129;
	@%p22 bra 	$L__BB1_40;
	bra.uni 	$L__BB1_79;
$L__BB1_40:
	mov.u32 	%r50, %ctaid.y;
	shl.b32 	%r51, %r50, 7;
	mov.u32 	%r52, %tid.x;
	add.s32 	%r53, %r52, %r51;
	mul.wide.u32 	%rd29, %r53, 4;
	add.s64 	%rd30, %rd1, %rd29;
	ld.global.f32 	%f1208, [%rd30+352256];
	fma.rn.f32 	%f2119, %f1208, 0f41700000, 0f00000000;
	ld.global.f32 	%f1209, [%rd30+278528];
	fma.rn.f32 	%f1210, %f1209, 0f40E00000, 0f00000000;
	ld.global.f32 	%f1211, [%rd30+520192];
	fma.rn.f32 	%f1212, %f1211, 0f41000000, 0f00000000;
	ld.global.f32 	%f1213, [%rd30+561152];
	fma.rn.f32 	%f1214, %f1213, 0f41800000, 0f00000000;
	ld.global.f32 	%f1215, [%rd30+909312];
	fma.rn.f32 	%f1216, %f1215, 0f40800000, 0f00000000;
	ld.global.f32 	%f1217, [%rd30+1097728];
	fma.rn.f32 	%f2121, %f1217, 0f41000000, 0f00000000;
	ld.global.f32 	%f1218, [%rd30+1224704];
	fma.rn.f32 	%f2104, %f1218, 0f41700000, 0f00000000;
	ld.global.f32 	%f1219, [%rd30+1507328];
	fma.rn.f32 	%f2098, %f1219, 0f40000000, %f1216;
	ld.global.f32 	%f1220, [%rd30+1474560];
	fma.rn.f32 	%f1221, %f1220, 0f41500000, 0f00000000;
	ld.global.f32 	%f1222, [%rd30+1458176];
	fma.rn.f32 	%f2126, %f1222, 0f41300000, 0f00000000;
	ld.global.f32 	%f1223, [%rd30+2023424];
	fma.rn.f32 	%f1224, %f1223, 0f41980000, 0f00000000;
	ld.global.f32 	%f1225, [%rd30+2031616];
	fma.rn.f32 	%f2124, %f1225, 0f41200000, %f1210;
	ld.global.f32 	%f1226, [%rd30+2011136];
	fma.rn.f32 	%f383, %f1226, 0f41800000, %f1214;
	ld.global.f32 	%f1227, [%rd30+2129920];
	fma.rn.f32 	%f2115, %f1227, 0f41700000, 0f00000000;
	ld.global.f32 	%f1228, [%rd30+2408448];
	fma.rn.f32 	%f2111, %f1228, 0f41A00000, 0f00000000;
	ld.global.f32 	%f1229, [%rd30+2633728];
	fma.rn.f32 	%f2118, %f1229, 0f40A00000, 0f00000000;
	ld.global.f32 	%f1230, [%rd30+2646016];
	fma.rn.f32 	%f2122, %f1230, 0f41500000, 0f00000000;
	ld.global.f32 	%f1231, [%rd30+2875392];
	fma.rn.f32 	%f2109, %f1231, 0f41400000, %f1224;
	ld.global.f32 	%f1232, [%rd30+2834432];
	fma.rn.f32 	%f2120, %f1232, 0f41980000, 0f00000000;
	ld.global.f32 	%f1233, [%rd30+2785280];
	fma.rn.f32 	%f2125, %f1233, 0f41700000, 0f00000000;
	ld.global.f32 	%f1234, [%rd30+3129344];
	fma.rn.f32 	%f1235, %f1234, 0f40800000, 0f00000000;
	ld.global.f32 	%f1236, [%rd30+3035136];
	fma.rn.f32 	%f2123, %f1236, 0f41100000, %f1221;
	ld.global.f32 	%f1237, [%rd30+3633152];
	fma.rn.f32 	%f2107, %f1237, 0f41880000, 0f00000000;
	ld.global.f32 	%f1238, [%rd30+3653632];
	fma.rn.f32 	%f2110, %f1238, 0f41200000, %f1235;
	ld.global.f32 	%f1239, [%rd30+3629056];
	fma.rn.f32 	%f1240, %f1239, 0f40800000, %f1212;
	ld.global.f32 	%f1241, [%rd30+3813376];
	fma.rn.f32 	%f2105, %f1241, 0f40800000, 0f00000000;
	ld.global.f32 	%f1242, [%rd30+4169728];
	fma.rn.f32 	%f2100, %f1242, 0f40E00000, 0f00000000;
	ld.global.f32 	%f1243, [%rd30+4153344];
	fma.rn.f32 	%f2112, %f1243, 0f41900000, 0f00000000;
	ld.global.f32 	%f1244, [%rd30+4067328];
	fma.rn.f32 	%f2127, %f1244, 0f40000000, %f1240;
	mov.f32 	%f2099, %f2129;
	mov.f32 	%f2101, %f2129;
	mov.f32 	%f2102, %f2129;
	mov.f32 	%f2103, %f2129;
	mov.f32 	%f2106, %f2129;
	mov.f32 	%f2108, %f2129;
	mov.f32 	%f2113, %f2129;
	mov.f32 	%f2114, %f2129;
	mov.f32 	%f2116, %f2129;
	mov.f32 	%f2117, %f2129;
	mov.f32 	%f2128, %f2129;
	mov.f32 	%f2129, %f383;
	bra.uni 	$L__BB1_79;
$L__BB1_41:
	setp.gt.s32 	%p15, %r1, 21;
	@%p15 bra 	$L__BB1_45;
	setp.eq.s32 	%p18, %r1, 20;
	@%p18 bra 	$L__BB1_73;
	setp.eq.s32 	%p19, %r1, 21;
	mov.f32 	%f2098, %f2129;
	mov.f32 	%f2099, %f2129;
	mov.f32 	%f2100, %f2129;
	mov.f32 	%f2101, %f2129;
	mov.f32 	%f2102, %f2129;
	mov.f32 	%f2103, %f2129;
	mov.f32 	%f2104, %f2129;
	mov.f32 	%f2105, %f2129;
	mov.f32 	%f2106, %f2129;
	mov.f32 	%f2107, %f2129;
	mov.f32 	%f2108, %f2129;
	mov.f32 	%f2109, %f2129;
	mov.f32 	%f2110, %f2129;
	mov.f32 	%f2111, %f2129;
	mov.f32 	%f2112, %f2129;
	mov.f32 	%f2113, %f2129;
	mov.f32 	%f2114, %f2129;
	mov.f32 	%f2115, %f2129;
	mov.f32 	%f2116, %f2129;
	mov.f32 	%f2117, %f2129;
	mov.f32 	%f2118, %f2129;
	mov.f32 	%f2119, %f2129;
	mov.f32 	%f2120, %f2129;
	mov.f32 	%f2121, %f2129;
	mov.f32 	%f2122, %f2129;
	mov.f32 	%f2123, %f2129;
	mov.f32 	%f2124, %f2129;
	mov.f32 	%f2125, %f2129;
	mov.f32 	%f2126, %f2129;
	mov.f32 	%f2127, %f2129;
	mov.f32 	%f2128, %f2129;
	@%p19 bra 	$L__BB1_44;
	bra.uni 	$L__BB1_79;
$L__BB1_44:
	mov.u32 	%r42, %ctaid.y;
	shl.b32 	%r43, %r42, 7;
	mov.u32 	%r44, %tid.x;
	add.s32 	%r45, %r44, %r43;
	mul.wide.u32 	%rd25, %r45, 4;
	add.s64 	%rd26, %rd1, %rd25;
	ld.global.f32 	%f1115, [%rd26+12288];
	fma.rn.f32 	%f1116, %f1115, 0f40A00000, 0f00000000;
	ld.global.f32 	%f1117, [%rd26+159744];
	add.f32 	%f2125, %f1117, 0f00000000;
	ld.global.f32 	%f1118, [%rd26+339968];
	fma.rn.f32 	%f2116, %f1118, 0f41880000, 0f00000000;
	ld.global.f32 	%f1119, [%rd26+425984];
	fma.rn.f32 	%f1120, %f1119, 0f41A00000, 0f00000000;
	ld.global.f32 	%f1121, [%rd26+634880];
	fma.rn.f32 	%f2104, %f1121, 0f41200000, 0f00000000;
	ld.global.f32 	%f1122, [%rd26+561152];
	fma.rn.f32 	%f1123, %f1122, 0f41800000, %f1120;
	ld.global.f32 	%f1124, [%rd26+626688];
	add.f32 	%f2123, %f1124, 0f00000000;
	ld.global.f32 	%f1125, [%rd26+655360];
	fma.rn.f32 	%f2124, %f1125, 0f41980000, 0f00000000;
	ld.global.f32 	%f1126, [%rd26+1081344];
	fma.rn.f32 	%f2112, %f1126, 0f41900000, 0f00000000;
	ld.global.f32 	%f1127, [%rd26+1114112];
	fma.rn.f32 	%f2119, %f1127, 0f41200000, 0f00000000;
	ld.global.f32 	%f1128, [%rd26+1388544];
	fma.rn.f32 	%f2110, %f1128, 0f41200000, 0f00000000;
	ld.global.f32 	%f1129, [%rd26+1601536];
	fma.rn.f32 	%f1130, %f1129, 0f40A00000, 0f00000000;
	ld.global.f32 	%f1131, [%rd26+1667072];
	fma.rn.f32 	%f2111, %f1131, 0f41100000, 0f00000000;
	ld.global.f32 	%f1132, [%rd26+1699840];
	fma.rn.f32 	%f1133, %f1132, 0f40400000, %f1123;
	ld.global.f32 	%f1134, [%rd26+1634304];
	fma.rn.f32 	%f2120, %f1134, 0f41700000, 0f00000000;
	ld.global.f32 	%f1135, [%rd26+1716224];
	fma.rn.f32 	%f2115, %f1135, 0f41700000, %f1133;
	ld.global.f32 	%f1136, [%rd26+1740800];
	fma.rn.f32 	%f1137, %f1136, 0f41700000, 0f00000000;
	fma.rn.f32 	%f1138, %f1135, 0f41800000, 0f00000000;
	ld.global.f32 	%f1139, [%rd26+1945600];
	fma.rn.f32 	%f2114, %f1139, 0f41200000, 0f00000000;
	ld.global.f32 	%f1140, [%rd26+1900544];
	fma.rn.f32 	%f2122, %f1140, 0f41A00000, 0f00000000;
	ld.global.f32 	%f1141, [%rd26+1978368];
	fma.rn.f32 	%f2108, %f1141, 0f41800000, 0f00000000;
	ld.global.f32 	%f1142, [%rd26+2183168];
	fma.rn.f32 	%f1143, %f1142, 0f40E00000, %f1137;
	ld.global.f32 	%f1144, [%rd26+2580480];
	fma.rn.f32 	%f2128, %f1144, 0f41100000, %f1138;
	ld.global.f32 	%f1145, [%rd26+2666496];
	fma.rn.f32 	%f2105, %f1145, 0f40A00000, 0f00000000;
	ld.global.f32 	%f1146, [%rd26+2646016];
	fma.rn.f32 	%f1147, %f1146, 0f41800000, 0f00000000;
	ld.global.f32 	%f1148, [%rd26+2961408];
	fma.rn.f32 	%f2107, %f1148, 0f41000000, %f1147;
	ld.global.f32 	%f1149, [%rd26+2916352];
	fma.rn.f32 	%f1150, %f1149, 0f41100000, %f1143;
	ld.global.f32 	%f1151, [%rd26+3358720];
	fma.rn.f32 	%f2121, %f1151, 0f40C00000, %f1150;
	ld.global.f32 	%f1152, [%rd26+3543040];
	fma.rn.f32 	%f2106, %f1152, 0f41900000, 0f00000000;
	ld.global.f32 	%f1153, [%rd26+3571712];
	fma.rn.f32 	%f438, %f1153, 0f41200000, %f1116;
	ld.global.f32 	%f1154, [%rd26+4149248];
	add.f32 	%f2098, %f1154, %f1130;
	ld.global.f32 	%f1155, [%rd26+4116480];
	fma.rn.f32 	%f2118, %f1155, 0f41000000, 0f00000000;
	mov.f32 	%f2099, %f2129;
	mov.f32 	%f2100, %f2129;
	mov.f32 	%f2101, %f2129;
	mov.f32 	%f2102, %f2129;
	mov.f32 	%f2103, %f2129;
	mov.f32 	%f2109, %f2129;
	mov.f32 	%f2113, %f2129;
	mov.f32 	%f2117, %f2129;
	mov.f32 	%f2126, %f2129;
	mov.f32 	%f2127, %f2129;
	mov.f32 	%f2129, %f438;
	bra.uni 	$L__BB1_79;
$L__BB1_45:
	setp.eq.s32 	%p16, %r1, 22;
	@%p16 bra 	$L__BB1_74;
	setp.eq.s32 	%p17, %r1, 23;
	mov.f32 	%f2098, %f2129;
	mov.f32 	%f2099, %f2129;
	mov.f32 	%f2100, %f2129;
	mov.f32 	%f2101, %f2129;
	mov.f32 	%f2102, %f2129;
	mov.f32 	%f2103, %f2129;
	mov.f32 	%f2104, %f2129;
	mov.f32 	%f2105, %f2129;
	mov.f32 	%f2106, %f2129;
	mov.f32 	%f2107, %f2129;
	mov.f32 	%f2108, %f2129;
	mov.f32 	%f2109, %f2129;
	mov.f32 	%f2110, %f2129;
	mov.f32 	%f2111, %f2129;
	mov.f32 	%f2112, %f2129;
	mov.f32 	%f2113, %f2129;
	mov.f32 	%f2114, %f2129;
	mov.f32 	%f2115, %f2129;
	mov.f32 	%f2116, %f2129;
	mov.f32 	%f2117, %f2129;
	mov.f32 	%f2118, %f2129;
	mov.f32 	%f2119, %f2129;
	mov.f32 	%f2120, %f2129;
	mov.f32 	%f2121, %f2129;
	mov.f32 	%f2122, %f2129;
	mov.f32 	%f2123, %f2129;
	mov.f32 	%f2124, %f2129;
	mov.f32 	%f2125, %f2129;
	mov.f32 	%f2126, %f2129;
	mov.f32 	%f2127, %f2129;
	mov.f32 	%f2128, %f2129;
	@%p17 bra 	$L__BB1_47;
	bra.uni 	$L__BB1_79;
$L__BB1_47:
	mov.u32 	%r34, %ctaid.y;
	shl.b32 	%r35, %r34, 7;
	mov.u32 	%r36, %tid.x;
	add.s32 	%r37, %r36, %r35;
	mul.wide.u32 	%rd21, %r37, 4;
	add.s64 	%rd22, %rd1, %rd21;
	ld.global.f32 	%f1032, [%rd22+90112];
	fma.rn.f32 	%f1033, %f1032, 0f40000000, 0f00000000;
	ld.global.f32 	%f1034, [%rd22+143360];
	add.f32 	%f1035, %f1034, 0f00000000;
	ld.global.f32 	%f1036, [%rd22+335872];
	fma.rn.f32 	%f2118, %f1036, 0f40800000, 0f00000000;
	ld.global.f32 	%f1037, [%rd22+483328];
	fma.rn.f32 	%f1038, %f1037, 0f41800000, 0f00000000;
	ld.global.f32 	%f1039, [%rd22+561152];
	fma.rn.f32 	%f2121, %f1039, 0f40E00000, 0f00000000;
	ld.global.f32 	%f1040, [%rd22+638976];
	fma.rn.f32 	%f1041, %f1040, 0f41700000, 0f00000000;
	ld.global.f32 	%f1042, [%rd22+770048];
	fma.rn.f32 	%f2109, %f1042, 0f41900000, 0f00000000;
	ld.global.f32 	%f1043, [%rd22+692224];
	fma.rn.f32 	%f2120, %f1043, 0f40400000, 0f00000000;
	ld.global.f32 	%f1044, [%rd22+823296];
	fma.rn.f32 	%f2124, %f1044, 0f41100000, 0f00000000;
	ld.global.f32 	%f1045, [%rd22+847872];
	fma.rn.f32 	%f2126, %f1045, 0f41300000, %f1033;
	ld.global.f32 	%f1046, [%rd22+991232];
	fma.rn.f32 	%f2115, %f1046, 0f40C00000, 0f00000000;
	ld.global.f32 	%f1047, [%rd22+1044480];
	fma.rn.f32 	%f1048, %f1047, 0f41600000, %f1041;
	ld.global.f32 	%f1049, [%rd22+1032192];
	fma.rn.f32 	%f1050, %f1049, 0f41600000, 0f00000000;
	ld.global.f32 	%f1051, [%rd22+1236992];
	fma.rn.f32 	%f1052, %f1051, 0f40400000, 0f00000000;
	ld.global.f32 	%f1053, [%rd22+1327104];
	fma.rn.f32 	%f2112, %f1053, 0f40000000, 0f00000000;
	ld.global.f32 	%f1054, [%rd22+1515520];
	fma.rn.f32 	%f2101, %f1054, 0f41880000, 0f00000000;
	ld.global.f32 	%f1055, [%rd22+1507328];
	fma.rn.f32 	%f1056, %f1055, 0f41400000, %f1050;
	ld.global.f32 	%f1057, [%rd22+1597440];
	fma.rn.f32 	%f1058, %f1057, 0f41200000, %f1038;
	ld.global.f32 	%f1059, [%rd22+1622016];
	fma.rn.f32 	%f2125, %f1059, 0f40A00000, 0f00000000;
	ld.global.f32 	%f1060, [%rd22+1802240];
	fma.rn.f32 	%f2099, %f1060, 0f40000000, 0f00000000;
	ld.global.f32 	%f1061, [%rd22+1798144];
	add.f32 	%f2110, %f1061, 0f00000000;
	ld.global.f32 	%f1062, [%rd22+1871872];
	fma.rn.f32 	%f2104, %f1062, 0f40800000, 0f00000000;
	ld.global.f32 	%f1063, [%rd22+1929216];
	fma.rn.f32 	%f2119, %f1063, 0f40800000, 0f00000000;
	ld.global.f32 	%f1064, [%rd22+2285568];
	fma.rn.f32 	%f2106, %f1064, 0f41980000, %f1052;
	ld.global.f32 	%f1065, [%rd22+2355200];
	fma.rn.f32 	%f2122, %f1065, 0f40A00000, %f1048;
	ld.global.f32 	%f1066, [%rd22+2482176];
	fma.rn.f32 	%f2100, %f1066, 0f41A00000, 0f00000000;
	ld.global.f32 	%f1067, [%rd22+2502656];
	fma.rn.f32 	%f2111, %f1067, 0f40C00000, %f1058;
	ld.global.f32 	%f1068, [%rd22+2711552];
	fma.rn.f32 	%f2105, %f1068, 0f41A00000, %f1035;
	ld.global.f32 	%f1069, [%rd22+2908160];
	add.f32 	%f2113, %f1069, 0f00000000;
	ld.global.f32 	%f1070, [%rd22+3502080];
	fma.rn.f32 	%f2128, %f1070, 0f41100000, %f1056;
	ld.global.f32 	%f1071, [%rd22+4005888];
	fma.rn.f32 	%f2116, %f1071, 0f41300000, 0f00000000;
	mov.f32 	%f2098, %f2129;
	mov.f32 	%f2102, %f2129;
	mov.f32 	%f2103, %f2129;
	mov.f32 	%f2107, %f2129;
	mov.f32 	%f2108, %f2129;
	mov.f32 	%f2114, %f2129;
	mov.f32 	%f2117, %f2129;
	mov.f32 	%f2123, %f2129;
	mov.f32 	%f2127, %f2129;
	bra.uni 	$L__BB1_79;
$L__BB1_48:
	setp.gt.s32 	%p3, %r1, 27;
	@%p3 bra 	$L__BB1_56;
	setp.gt.s32 	%p9, %r1, 25;
	@%p9 bra 	$L__BB1_53;
	setp.eq.s32 	%p12, %r1, 24;
	@%p12 bra 	$L__BB1_75;
	setp.eq.s32 	%p13, %r1, 25;
	mov.f32 	%f2098, %f2129;
	mov.f32 	%f2099, %f2129;
	mov.f32 	%f2100, %f2129;
	mov.f32 	%f2101, %f2129;
	mov.f32 	%f2102, %f2129;
	mov.f32 	%f2103, %f2129;
	mov.f32 	%f2104, %f2129;
	mov.f32 	%f2105, %f2129;
	mov.f32 	%f2106, %f2129;
	mov.f32 	%f2107, %f2129;
	mov.f32 	%f2108, %f2129;
	mov.f32 	%f2109, %f2129;
	mov.f32 	%f2110, %f2129;
	mov.f32 	%f2111, %f2129;
	mov.f32 	%f2112, %f2129;
	mov.f32 	%f2113, %f2129;
	mov.f32 	%f2114, %f2129;
	mov.f32 	%f2115, %f2129;
	mov.f32 	%f2116, %f2129;
	mov.f32 	%f2117, %f2129;
	mov.f32 	%f2118, %f2129;
	mov.f32 	%f2119, %f2129;
	mov.f32 	%f2120, %f2129;
	mov.f32 	%f2121, %f2129;
	mov.f32 	%f2122, %f2129;
	mov.f32 	%f2123, %f2129;
	mov.f32 	%f2124, %f2129;
	mov.f32 	%f2125, %f2129;
	mov.f32 	%f2126, %f2129;
	mov.f32 	%f2127, %f2129;
	mov.f32 	%f2128, %f2129;
	@%p13 bra 	$L__BB1_52;
	bra.uni 	$L__BB1_79;
$L__BB1_52:
	ld.param.u64 	%rd134, [_Z20matrixMultiplicationPfS_S__param_1];
	mov.u32 	%r26, %ctaid.y;
	shl.b32 	%r27, %r26, 7;
	mov.u32 	%r28, %tid.x;
	add.s32 	%r29, %r28, %r27;
	cvta.to.global.u64 	%rd16, %rd134;
	mul.wide.u32 	%rd17, %r29, 4;
	add.s64 	%rd18, %rd16, %rd17;
	ld.global.f32 	%f931, [%rd18+69632];
	fma.rn.f32 	%f2127, %f931, 0f41100000, 0f00000000;
	ld.global.f32 	%f932, [%rd18+339968];
	fma.rn.f32 	%f933, %f932, 0f41500000, 0f00000000;
	ld.global.f32 	%f934, [%rd18+376832];
	fma.rn.f32 	%f2111, %f934, 0f41900000, 0f00000000;
	ld.global.f32 	%f935, [%rd18+499712];
	fma.rn.f32 	%f936, %f935, 0f41900000, 0f00000000;
	ld.global.f32 	%f937, [%rd18+618496];
	fma.rn.f32 	%f2098, %f937, 0f41A00000, 0f00000000;
	ld.global.f32 	%f938, [%rd18+720896];
	fma.rn.f32 	%f939, %f938, 0f40E00000, 0f00000000;
	ld.global.f32 	%f940, [%rd18+884736];
	fma.rn.f32 	%f941, %f940, 0f41200000, 0f00000000;
	ld.global.f32 	%f942, [%rd18+798720];
	fma.rn.f32 	%f2119, %f942, 0f41700000, 0f00000000;
	ld.global.f32 	%f943, [%rd18+905216];
	fma.rn.f32 	%f2122, %f943, 0f40400000, 0f00000000;
	ld.global.f32 	%f944, [%rd18+946176];
	fma.rn.f32 	%f945, %f944, 0f41500000, %f933;
	ld.global.f32 	%f946, [%rd18+978944];
	fma.rn.f32 	%f2100, %f946, 0f41300000, %f945;
	ld.global.f32 	%f947, [%rd18+1110016];
	fma.rn.f32 	%f2104, %f947, 0f41700000, 0f00000000;
	ld.global.f32 	%f948, [%rd18+1048576];
	add.f32 	%f949, %f948, 0f00000000;
	ld.global.f32 	%f950, [%rd18+1253376];
	fma.rn.f32 	%f2105, %f950, 0f40A00000, %f949;
	ld.global.f32 	%f951, [%rd18+1339392];
	fma.rn.f32 	%f2113, %f951, 0f41600000, 0f00000000;
	ld.global.f32 	%f952, [%rd18+1466368];
	fma.rn.f32 	%f953, %f952, 0f41300000, 0f00000000;
	ld.global.f32 	%f954, [%rd18+1499136];
	fma.rn.f32 	%f2116, %f954, 0f41300000, %f936;
	ld.global.f32 	%f955, [%rd18+1601536];
	fma.rn.f32 	%f511, %f955, 0f41300000, 0f00000000;
	ld.global.f32 	%f956, [%rd18+1757184];
	fma.rn.f32 	%f2126, %f956, 0f40A00000, 0f00000000;
	ld.global.f32 	%f957, [%rd18+2318336];
	fma.rn.f32 	%f2123, %f957, 0f41400000, 0f00000000;
	ld.global.f32 	%f958, [%rd18+2383872];
	fma.rn.f32 	%f959, %f958, 0f40E00000, 0f00000000;
	ld.global.f32 	%f960, [%rd18+2371584];
	fma.rn.f32 	%f961, %f960, 0f41800000, 0f00000000;
	ld.global.f32 	%f962, [%rd18+2596864];
	fma.rn.f32 	%f2102, %f962, 0f40C00000, 0f00000000;
	ld.global.f32 	%f963, [%rd18+2564096];
	fma.rn.f32 	%f2106, %f963, 0f41300000, 0f00000000;
	ld.global.f32 	%f964, [%rd18+2588672];
	fma.rn.f32 	%f2115, %f964, 0f41600000, 0f00000000;
	ld.global.f32 	%f965, [%rd18+2772992];
	fma.rn.f32 	%f2103, %f965, 0f40A00000, 0f00000000;
	ld.global.f32 	%f966, [%rd18+2867200];
	fma.rn.f32 	%f2110, %f966, 0f41600000, %f959;
	ld.global.f32 	%f967, [%rd18+3117056];
	fma.rn.f32 	%f2128, %f967, 0f41100000, 0f00000000;
	ld.global.f32 	%f968, [%rd18+3186688];
	fma.rn.f32 	%f2109, %f968, 0f41200000, 0f00000000;
	ld.global.f32 	%f969, [%rd18+3198976];
	fma.rn.f32 	%f2117, %f969, 0f40A00000, %f939;
	ld.global.f32 	%f970, [%rd18+3649536];
	fma.rn.f32 	%f2112, %f970, 0f40E00000, %f941;
	ld.global.f32 	%f971, [%rd18+3637248];
	fma.rn.f32 	%f2120, %f971, 0f40400000, 0f00000000;
	ld.global.f32 	%f972, [%rd18+3686400];
	fma.rn.f32 	%f2121, %f972, 0f41900000, %f961;
	ld.global.f32 	%f973, [%rd18+3817472];
	fma.rn.f32 	%f2108, %f973, 0f40400000, 0f00000000;
	ld.global.f32 	%f974, [%rd18+3981312];
	fma.rn.f32 	%f2099, %f974, 0f41500000, %f953;
	ld.global.f32 	%f975, [%rd18+3993600];
	fma.rn.f32 	%f2124, %f975, 0f41200000, 0f00000000;
	ld.global.f32 	%f976, [%rd18+4190208];
	fma.rn.f32 	%f2101, %f976, 0f41880000, 0f00000000;
	mov.f32 	%f2107, %f2129;
	mov.f32 	%f2114, %f2129;
	mov.f32 	%f2118, %f2129;
	mov.f32 	%f2125, %f2129;
	mov.f32 	%f2129, %f511;
	bra.uni 	$L__BB1_79;
$L__BB1_53:
	setp.eq.s32 	%p10, %r1, 26;
	@%p10 bra 	$L__BB1_76;
	setp.eq.s32 	%p11, %r1, 27;
	mov.f32 	%f2098, %f2129;
	mov.f32 	%f2099, %f2129;
	mov.f32 	%f2100, %f2129;
	mov.f32 	%f2101, %f2129;
	mov.f32 	%f2102, %f2129;
	mov.f32 	%f2103, %f2129;
	mov.f32 	%f2104, %f2129;
	mov.f32 	%f2105, %f2129;
	mov.f32 	%f2106, %f2129;
	mov.f32 	%f2107, %f2129;
	mov.f32 	%f2108, %f2129;
	mov.f32 	%f2109, %f2129;
	mov.f32 	%f2110, %f2129;
	mov.f32 	%f2111, %f2129;
	mov.f32 	%f2112, %f2129;
	mov.f32 	%f2113, %f2129;
	mov.f32 	%f2114, %f2129;
	mov.f32 	%f2115, %f2129;
	mov.f32 	%f2116, %f2129;
	mov.f32 	%f2117, %f2129;
	mov.f32 	%f2118, %f2129;
	mov.f32 	%f2119, %f2129;
	mov.f32 	%f2120, %f2129;
	mov.f32 	%f2121, %f2129;
	mov.f32 	%f2122, %f2129;
	mov.f32 	%f2123, %f2129;
	mov.f32 	%f2124, %f2129;
	mov.f32 	%f2125, %f2129;
	mov.f32 	%f2126, %f2129;
	mov.f32 	%f2127, %f2129;
	mov.f32 	%f2128, %f2129;
	@%p11 bra 	$L__BB1_55;
	bra.uni 	$L__BB1_79;
$L__BB1_55:
	mov.u32 	%r18, %ctaid.y;
	shl.b32 	%r19, %r18, 7;
	mov.u32 	%r20, %tid.x;
	add.s32 	%r21, %r20, %r19;
	mul.wide.u32 	%rd12, %r21, 4;
	add.s64 	%rd13, %rd1, %rd12;
	ld.global.f32 	%f832, [%rd13+155648];
	fma.rn.f32 	%f833, %f832, 0f40A00000, 0f00000000;
	ld.global.f32 	%f834, [%rd13+364544];
	fma.rn.f32 	%f835, %f834, 0f40C00000, 0f00000000;
	ld.global.f32 	%f836, [%rd13+376832];
	fma.rn.f32 	%f837, %f836, 0f41100000, 0f00000000;
	ld.global.f32 	%f838, [%rd13+454656];
	fma.rn.f32 	%f839, %f838, 0f41200000, %f837;
	ld.global.f32 	%f840, [%rd13+614400];
	fma.rn.f32 	%f841, %f840, 0f41A00000, 0f00000000;
	ld.global.f32 	%f842, [%rd13+700416];
	fma.rn.f32 	%f843, %f842, 0f41700000, 0f00000000;
	fma.rn.f32 	%f844, %f842, 0f40C00000, 0f00000000;
	ld.global.f32 	%f845, [%rd13+778240];
	fma.rn.f32 	%f846, %f845, 0f41900000, 0f00000000;
	ld.global.f32 	%f847, [%rd13+913408];
	fma.rn.f32 	%f848, %f847, 0f41800000, 0f00000000;
	ld.global.f32 	%f849, [%rd13+860160];
	fma.rn.f32 	%f2110, %f849, 0f41000000, 0f00000000;
	ld.global.f32 	%f850, [%rd13+872448];
	fma.rn.f32 	%f2125, %f850, 0f41880000, 0f00000000;
	ld.global.f32 	%f851, [%rd13+1015808];
	fma.rn.f32 	%f852, %f851, 0f40A00000, %f835;
	ld.global.f32 	%f853, [%rd13+937984];
	fma.rn.f32 	%f854, %f853, 0f41000000, 0f00000000;
	ld.global.f32 	%f855, [%rd13+1105920];
	fma.rn.f32 	%f2103, %f855, 0f41200000, 0f00000000;
	ld.global.f32 	%f856, [%rd13+1191936];
	fma.rn.f32 	%f857, %f856, 0f41100000, %f852;
	ld.global.f32 	%f858, [%rd13+1261568];
	fma.rn.f32 	%f2114, %f858, 0f41980000, 0f00000000;
	ld.global.f32 	%f859, [%rd13+1601536];
	fma.rn.f32 	%f2111, %f859, 0f41600000, %f844;
	ld.global.f32 	%f860, [%rd13+1654784];
	fma.rn.f32 	%f2113, %f860, 0f41A00000, 0f00000000;
	ld.global.f32 	%f861, [%rd13+1732608];
	fma.rn.f32 	%f862, %f861, 0f41500000, %f841;
	ld.global.f32 	%f863, [%rd13+1912832];
	add.f32 	%f864, %f863, %f848;
	ld.global.f32 	%f865, [%rd13+1970176];
	fma.rn.f32 	%f2104, %f865, 0f41500000, 0f00000000;
	ld.global.f32 	%f866, [%rd13+2084864];
	fma.rn.f32 	%f2117, %f866, 0f40A00000, 0f00000000;
	ld.global.f32 	%f867, [%rd13+1990656];
	fma.rn.f32 	%f2126, %f867, 0f40C00000, 0f00000000;
	ld.global.f32 	%f868, [%rd13+2449408];
	fma.rn.f32 	%f2098, %f868, 0f41A00000, %f833;
	ld.global.f32 	%f869, [%rd13+2441216];
	fma.rn.f32 	%f2112, %f869, 0f41100000, 0f00000000;
	ld.global.f32 	%f870, [%rd13+2379776];
	fma.rn.f32 	%f2121, %f870, 0f41800000, 0f00000000;
	ld.global.f32 	%f871, [%rd13+2695168];
	fma.rn.f32 	%f2123, %f871, 0f41900000, %f839;
	ld.global.f32 	%f872, [%rd13+2904064];
	fma.rn.f32 	%f873, %f872, 0f41400000, %f857;
	ld.global.f32 	%f874, [%rd13+3149824];
	fma.rn.f32 	%f2107, %f874, 0f40000000, %f854;
	ld.global.f32 	%f875, [%rd13+3338240];
	fma.rn.f32 	%f2099, %f875, 0f40000000, %f864;
	ld.global.f32 	%f876, [%rd13+3502080];
	fma.rn.f32 	%f2105, %f876, 0f41880000, %f873;
	ld.global.f32 	%f877, [%rd13+3493888];
	fma.rn.f32 	%f2115, %f877, 0f41100000, 0f00000000;
	ld.global.f32 	%f878, [%rd13+3489792];
	fma.rn.f32 	%f879, %f878, 0f41800000, %f862;
	ld.global.f32 	%f880, [%rd13+3522560];
	fma.rn.f32 	%f2122, %f880, 0f41000000, %f846;
	ld.global.f32 	%f881, [%rd13+3854336];
	fma.rn.f32 	%f2119, %f881, 0f40800000, %f879;
	ld.global.f32 	%f882, [%rd13+3997696];
	fma.rn.f32 	%f2106, %f882, 0f40C00000, %f843;
	mov.f32 	%f2100, %f2129;
	mov.f32 	%f2101, %f2129;
	mov.f32 	%f2102, %f2129;
	mov.f32 	%f2108, %f2129;
	mov.f32 	%f2109, %f2129;
	mov.f32 	%f2116, %f2129;
	mov.f32 	%f2118, %f2129;
	mov.f32 	%f2120, %f2129;
	mov.f32 	%f2124, %f2129;
	mov.f32 	%f2127, %f2129;
	mov.f32 	%f2128, %f2129;
	bra.uni 	$L__BB1_79;
$L__BB1_56:
	setp.gt.s32 	%p4, %r1, 29;
	@%p4 bra 	$L__BB1_60;
	setp.eq.s32 	%p7, %r1, 28;
	@%p7 bra 	$L__BB1_77;
	setp.eq.s32 	%p8, %r1, 29;
	mov.f32 	%f2098, %f2129;
	mov.f32 	%f2099, %f2129;
	mov.f32 	%f2100, %f2129;
	mov.f32 	%f2101, %f2129;
	mov.f32 	%f2102, %f2129;
	mov.f32 	%f2103, %f2129;
	mov.f32 	%f2104, %f2129;
	mov.f32 	%f2105, %f2129;
	mov.f32 	%f2106, %f2129;
	mov.f32 	%f2107, %f2129;
	mov.f32 	%f2108, %f2129;
	mov.f32 	%f2109, %f2129;
	mov.f32 	%f2110, %f2129;
	mov.f32 	%f2111, %f2129;
	mov.f32 	%f2112, %f2129;
	mov.f32 	%f2113, %f2129;
	mov.f32 	%f2114, %f2129;
	mov.f32 	%f2115, %f2129;
	mov.f32 	%f2116, %f2129;
	mov.f32 	%f2117, %f2129;
	mov.f32 	%f2118, %f2129;
	mov.f32 	%f2119, %f2129;
	mov.f32 	%f2120, %f2129;
	mov.f32 	%f2121, %f2129;
	mov.f32 	%f2122, %f2129;
	mov.f32 	%f2123, %f2129;
	mov.f32 	%f2124, %f2129;
	mov.f32 	%f2125, %f2129;
	mov.f32 	%f2126, %f2129;
	mov.f32 	%f2127, %f2129;
	mov.f32 	%f2128, %f2129;
	@%p8 bra 	$L__BB1_59;
	bra.uni 	$L__BB1_79;
$L__BB1_59:
	mov.u32 	%r10, %ctaid.y;
	shl.b32 	%r11, %r10, 7;
	mov.u32 	%r12, %tid.x;
	add.s32 	%r13, %r12, %r11;
	mul.wide.u32 	%rd8, %r13, 4;
	add.s64 	%rd9, %rd1, %rd8;
	ld.global.f32 	%f752, [%rd9+204800];
	fma.rn.f32 	%f2106, %f752, 0f41400000, 0f00000000;
	ld.global.f32 	%f753, [%rd9+249856];
	fma.rn.f32 	%f754, %f753, 0f41800000, 0f00000000;
	ld.global.f32 	%f755, [%rd9+532480];
	fma.rn.f32 	%f756, %f755, 0f40E00000, 0f00000000;
	ld.global.f32 	%f757, [%rd9+782336];
	add.f32 	%f758, %f757, 0f00000000;
	ld.global.f32 	%f759, [%rd9+770048];
	fma.rn.f32 	%f760, %f759, 0f41700000, 0f00000000;
	ld.global.f32 	%f761, [%rd9+700416];
	fma.rn.f32 	%f762, %f761, 0f41200000, %f754;
	ld.global.f32 	%f763, [%rd9+892928];
	fma.rn.f32 	%f2099, %f763, 0f41400000, 0f00000000;
	ld.global.f32 	%f764, [%rd9+823296];
	fma.rn.f32 	%f765, %f764, 0f41A00000, 0f00000000;
	ld.global.f32 	%f766, [%rd9+909312];
	fma.rn.f32 	%f2123, %f766, 0f41600000, 0f00000000;
	ld.global.f32 	%f767, [%rd9+1024000];
	fma.rn.f32 	%f2102, %f767, 0f41600000, 0f00000000;
	ld.global.f32 	%f768, [%rd9+970752];
	fma.rn.f32 	%f2114, %f768, 0f40800000, 0f00000000;
	ld.global.f32 	%f769, [%rd9+1576960];
	fma.rn.f32 	%f2111, %f769, 0f40800000, 0f00000000;
	ld.global.f32 	%f770, [%rd9+1699840];
	fma.rn.f32 	%f771, %f770, 0f41100000, %f760;
	ld.global.f32 	%f772, [%rd9+1654784];
	fma.rn.f32 	%f2117, %f772, 0f40000000, 0f00000000;
	ld.global.f32 	%f773, [%rd9+1839104];
	fma.rn.f32 	%f2104, %f773, 0f41700000, %f765;
	fma.rn.f32 	%f2116, %f773, 0f41100000, %f771;
	ld.global.f32 	%f774, [%rd9+1986560];
	fma.rn.f32 	%f775, %f774, 0f41600000, %f756;
	ld.global.f32 	%f776, [%rd9+2146304];
	fma.rn.f32 	%f777, %f776, 0f41880000, 0f00000000;
	ld.global.f32 	%f778, [%rd9+2809856];
	fma.rn.f32 	%f599, %f778, 0f41880000, %f775;
	ld.global.f32 	%f779, [%rd9+3100672];
	fma.rn.f32 	%f2119, %f779, 0f40800000, %f777;
	ld.global.f32 	%f780, [%rd9+3190784];
	fma.rn.f32 	%f2101, %f780, 0f41700000, 0f00000000;
	ld.global.f32 	%f781, [%rd9+3682304];
	fma.rn.f32 	%f2098, %f781, 0f40E00000, 0f00000000;
	ld.global.f32 	%f782, [%rd9+3743744];
	add.f32 	%f2107, %f782, %f758;
	ld.global.f32 	%f783, [%rd9+3702784];
	add.f32 	%f2118, %f783, 0f00000000;
	ld.global.f32 	%f784, [%rd9+3923968];
	fma.rn.f32 	%f2121, %f784, 0f41200000, %f762;
	mov.f32 	%f2100, %f2129;
	mov.f32 	%f2103, %f2129;
	mov.f32 	%f2105, %f2129;
	mov.f32 	%f2108, %f2129;
	mov.f32 	%f2109, %f2129;
	mov.f32 	%f2110, %f2129;
	mov.f32 	%f2112, %f2129;
	mov.f32 	%f2113, %f2129;
	mov.f32 	%f2115, %f2129;
	mov.f32 	%f2120, %f2129;
	mov.f32 	%f2122, %f2129;
	mov.f32 	%f2124, %f2129;
	mov.f32 	%f2125, %f2129;
	mov.f32 	%f2126, %f2129;
	mov.f32 	%f2127, %f2129;
	mov.f32 	%f2128, %f2129;
	mov.f32 	%f2129, %f599;
	bra.uni 	$L__BB1_79;
$L__BB1_60:
	setp.eq.s32 	%p5, %r1, 30;
	@%p5 bra 	$L__BB1_78;
	setp.eq.s32 	%p6, %r1, 31;
	mov.f32 	%f2098, %f2129;
	mov.f32 	%f2099, %f2129;
	mov.f32 	%f2100, %f2129;
	mov.f32 	%f2101, %f2129;
	mov.f32 	%f2102, %f2129;
	mov.f32 	%f2103, %f2129;
	mov.f32 	%f2104, %f2129;
	mov.f32 	%f2105, %f2129;
	mov.f32 	%f2106, %f2129;
	mov.f32 	%f2107, %f2129;
	mov.f32 	%f2108, %f2129;
	mov.f32 	%f2109, %f2129;
	mov.f32 	%f2110, %f2129;
	mov.f32 	%f2111, %f2129;
	mov.f32 	%f2112, %f2129;
	mov.f32 	%f2113, %f2129;
	mov.f32 	%f2114, %f2129;
	mov.f32 	%f2115, %f2129;
	mov.f32 	%f2116, %f2129;
	mov.f32 	%f2117, %f2129;
	mov.f32 	%f2118, %f2129;
	mov.f32 	%f2119, %f2129;
	mov.f32 	%f2120, %f2129;
	mov.f32 	%f2121, %f2129;
	mov.f32 	%f2122, %f2129;
	mov.f32 	%f2123, %f2129;
	mov.f32 	%f2124, %f2129;
	mov.f32 	%f2125, %f2129;
	mov.f32 	%f2126, %f2129;
	mov.f32 	%f2127, %f2129;
	mov.f32 	%f2128, %f2129;
	@%p6 bra 	$L__BB1_62;
	bra.uni 	$L__BB1_79;
$L__BB1_62:
	mov.u32 	%r2, %ctaid.y;
	shl.b32 	%r3, %r2, 7;
	mov.u32 	%r4, %tid.x;
	add.s32 	%r5, %r4, %r3;
	mul.wide.u32 	%rd4, %r5, 4;
	add.s64 	%rd5, %rd1, %rd4;
	ld.global.f32 	%f676, [%rd5+282624];
	fma.rn.f32 	%f2125, %f676, 0f41900000, 0f00000000;
	ld.global.f32 	%f677, [%rd5+339968];
	fma.rn.f32 	%f678, %f677, 0f41A00000, 0f00000000;
	ld.global.f32 	%f679, [%rd5+421888];
	fma.rn.f32 	%f680, %f679, 0f41880000, 0f00000000;
	ld.global.f32 	%f681, [%rd5+475136];
	fma.rn.f32 	%f2100, %f681, 0f41600000, 0f00000000;
	ld.global.f32 	%f682, [%rd5+1015808];
	fma.rn.f32 	%f683, %f682, 0f41900000, 0f00000000;
	ld.global.f32 	%f684, [%rd5+946176];
	fma.rn.f32 	%f685, %f684, 0f41100000, 0f00000000;
	ld.global.f32 	%f686, [%rd5+1216512];
	fma.rn.f32 	%f687, %f686, 0f41600000, 0f00000000;
	ld.global.f32 	%f688, [%rd5+1294336];
	fma.rn.f32 	%f2119, %f688, 0f41400000, 0f00000000;
	ld.global.f32 	%f689, [%rd5+1363968];
	fma.rn.f32 	%f2112, %f689, 0f41100000, %f687;
	ld.global.f32 	%f690, [%rd5+1712128];
	fma.rn.f32 	%f691, %f690, 0f41900000, 0f00000000;
	ld.global.f32 	%f692, [%rd5+1945600];
	fma.rn.f32 	%f693, %f692, 0f40C00000, 0f00000000;
	ld.global.f32 	%f694, [%rd5+2039808];
	fma.rn.f32 	%f2117, %f694, 0f40A00000, %f685;
	ld.global.f32 	%f695, [%rd5+2428928];
	fma.rn.f32 	%f2105, %f695, 0f41800000, %f693;
	ld.global.f32 	%f696, [%rd5+2416640];
	fma.rn.f32 	%f2124, %f696, 0f40E00000, 0f00000000;
	ld.global.f32 	%f697, [%rd5+2363392];
	fma.rn.f32 	%f698, %f697, 0f41600000, %f678;
	ld.global.f32 	%f699, [%rd5+2547712];
	fma.rn.f32 	%f2098, %f699, 0f41900000, %f680;
	ld.global.f32 	%f700, [%rd5+2646016];
	add.f32 	%f2118, %f700, 0f00000000;
	ld.global.f32 	%f701, [%rd5+2981888];
	fma.rn.f32 	%f702, %f701, 0f40000000, %f683;
	ld.global.f32 	%f703, [%rd5+3141632];
	fma.rn.f32 	%f2109, %f703, 0f41000000, %f702;
	ld.global.f32 	%f704, [%rd5+3219456];
	fma.rn.f32 	%f2115, %f704, 0f41700000, %f691;
	ld.global.f32 	%f705, [%rd5+3547136];
	fma.rn.f32 	%f2121, %f705, 0f41900000, 0f00000000;
	ld.global.f32 	%f706, [%rd5+3538944];
	fma.rn.f32 	%f2127, %f706, 0f40400000, %f698;
	ld.global.f32 	%f707, [%rd5+3883008];
	fma.rn.f32 	%f2113, %f707, 0f41A00000, 0f00000000;
	ld.global.f32 	%f708, [%rd5+4038656];
	fma.rn.f32 	%f2123, %f708, 0f41880000, 0f00000000;
	ld.global.f32 	%f709, [%rd5+4034560];
	fma.rn.f32 	%f2126, %f709, 0f40400000, 0f00000000;
	ld.global.f32 	%f710, [%rd5+4182016];
	fma.rn.f32 	%f2099, %f710, 0f41980000, 0f00000000;
	ld.global.f32 	%f711, [%rd5+4132864];
	fma.rn.f32 	%f2122, %f711, 0f41900000, 0f00000000;
	mov.f32 	%f2101, %f2129;
	mov.f32 	%f2102, %f2129;
	mov.f32 	%f2103, %f2129;
	mov.f32 	%f2104, %f2129;
	mov.f32 	%f2106, %f2129;
	mov.f32 	%f2107, %f2129;
	mov.f32 	%f2108, %f2129;
	mov.f32 	%f2110, %f2129;
	mov.f32 	%f2111, %f2129;
	mov.f32 	%f2114, %f2129;
	mov.f32 	%f2116, %f2129;
	mov.f32 	%f2120, %f2129;
	mov.f32 	%f2128, %f2129;
	bra.uni 	$L__BB1_79;
$L__BB1_63:
	mov.u32 	%r126, %ctaid.y;
	shl.b32 	%r127, %r126, 7;
	mov.u32 	%r128, %tid.x;
	add.s32 	%r129, %r128, %r127;
	mul.wide.u32 	%rd67, %r129, 4;
	add.s64 	%rd68, %rd1, %rd67;
	ld.global.f32 	%f2057, [%rd68+204800];
	fma.rn.f32 	%f2107, %f2057, 0f40000000, 0f00000000;
	ld.global.f32 	%f2058, [%rd68+897024];
	fma.rn.f32 	%f2102, %f2058, 0f40800000, 0f00000000;
	ld.global.f32 	%f2059, [%rd68+1499136];
	fma.rn.f32 	%f2060, %f2059, 0f41400000, 0f00000000;
	ld.global.f32 	%f2061, [%rd68+1712128];
	fma.rn.f32 	%f2062, %f2061, 0f41980000, 0f00000000;
	ld.global.f32 	%f2063, [%rd68+1826816];
	fma.rn.f32 	%f2121, %f2063, 0f41300000, 0f00000000;
	ld.global.f32 	%f2064, [%rd68+1896448];
	fma.rn.f32 	%f2065, %f2064, 0f41000000, 0f00000000;
	ld.global.f32 	%f2066, [%rd68+1929216];
	fma.rn.f32 	%f2067, %f2066, 0f40C00000, 0f00000000;
	ld.global.f32 	%f2068, [%rd68+2076672];
	fma.rn.f32 	%f2069, %f2068, 0f40E00000, %f2062;
	ld.global.f32 	%f2070, [%rd68+2002944];
	fma.rn.f32 	%f2071, %f2070, 0f41700000, 0f00000000;
	ld.global.f32 	%f2072, [%rd68+2183168];
	fma.rn.f32 	%f2113, %f2072, 0f40A00000, 0f00000000;
	ld.global.f32 	%f2073, [%rd68+2289664];
	fma.rn.f32 	%f2074, %f2073, 0f41500000, 0f00000000;
	ld.global.f32 	%f2075, [%rd68+2232320];
	add.f32 	%f2117, %f2075, 0f00000000;
	ld.global.f32 	%f2076, [%rd68+2383872];
	fma.rn.f32 	%f2077, %f2076, 0f40400000, 0f00000000;
	ld.global.f32 	%f2078, [%rd68+2789376];
	fma.rn.f32 	%f2116, %f2078, 0f40000000, %f2071;
	ld.global.f32 	%f2079, [%rd68+2818048];
	fma.rn.f32 	%f2080, %f2079, 0f41880000, %f2067;
	ld.global.f32 	%f2081, [%rd68+2859008];
	fma.rn.f32 	%f2119, %f2081, 0f40A00000, %f2080;
	ld.global.f32 	%f2082, [%rd68+2973696];
	fma.rn.f32 	%f2114, %f2082, 0f41900000, %f2069;
	ld.global.f32 	%f2083, [%rd68+3182592];
	fma.rn.f32 	%f2084, %f2083, 0f41880000, %f2060;
	ld.global.f32 	%f2085, [%rd68+3334144];
	fma.rn.f32 	%f2108, %f2085, 0f41800000, 0f00000000;
	ld.global.f32 	%f2086, [%rd68+3469312];
	fma.rn.f32 	%f2087, %f2086, 0f41500000, %f2065;
	ld.global.f32 	%f2088, [%rd68+3571712];
	fma.rn.f32 	%f2111, %f2088, 0f41A00000, %f2077;
	ld.global.f32 	%f2089, [%rd68+3788800];
	fma.rn.f32 	%f2100, %f2089, 0f40800000, 0f00000000;
	ld.global.f32 	%f2090, [%rd68+3772416];
	fma.rn.f32 	%f2101, %f2090, 0f41700000, 0f00000000;
	ld.global.f32 	%f2091, [%rd68+3706880];
	fma.rn.f32 	%f2106, %f2091, 0f41880000, 0f00000000;
	ld.global.f32 	%f2092, [%rd68+3739648];
	fma.rn.f32 	%f2093, %f2092, 0f41100000, %f2087;
	ld.global.f32 	%f2094, [%rd68+3911680];
	fma.rn.f32 	%f2109, %f2094, 0f41A00000, %f2093;
	ld.global.f32 	%f2095, [%rd68+3829760];
	fma.rn.f32 	%f2122, %f2095, 0f41880000, %f2084;
	ld.global.f32 	%f2096, [%rd68+3846144];
	fma.rn.f32 	%f2127, %f2096, 0f40E00000, 0f00000000;
	ld.global.f32 	%f2097, [%rd68+4030464];
	fma.rn.f32 	%f2099, %f2097, 0f41200000, %f2074;
	mov.f32 	%f2098, %f2129;
	mov.f32 	%f2103, %f2129;
	mov.f32 	%f2104, %f2129;
	mov.f32 	%f2105, %f2129;
	mov.f32 	%f2110, %f2129;
	mov.f32 	%f2112, %f2129;
	mov.f32 	%f2115, %f2129;
	mov.f32 	%f2118, %f2129;
	mov.f32 	%f2120, %f2129;
	mov.f32 	%f2123, %f2129;
	mov.f32 	%f2124, %f2129;
	mov.f32 	%f2125, %f2129;
	mov.f32 	%f2126, %f2129;
	mov.f32 	%f2128, %f2129;
	bra.uni 	$L__BB1_79;
$L__BB1_64:
	mov.u32 	%r118, %ctaid.y;
	shl.b32 	%r119, %r118, 7;
	mov.u32 	%r120, %tid.x;
	add.s32 	%r121, %r120, %r119;
	mul.wide.u32 	%rd63, %r121, 4;
	add.s64 	%rd64, %rd1, %rd63;
	ld.global.f32 	%f1957, [%rd64+122880];
	fma.rn.f32 	%f2125, %f1957, 0f41600000, 0f00000000;
	ld.global.f32 	%f1958, [%rd64+372736];
	fma.rn.f32 	%f2101, %f1958, 0f41500000, 0f00000000;
	ld.global.f32 	%f1959, [%rd64+323584];
	fma.rn.f32 	%f2107, %f1959, 0f41800000, 0f00000000;
	ld.global.f32 	%f1960, [%rd64+442368];
	fma.rn.f32 	%f1961, %f1960, 0f41200000, 0f00000000;
	ld.global.f32 	%f1962, [%rd64+618496];
	fma.rn.f32 	%f1963, %f1962, 0f41500000, 0f00000000;
	ld.global.f32 	%f1964, [%rd64+675840];
	fma.rn.f32 	%f2115, %f1964, 0f41800000, 0f00000000;
	ld.global.f32 	%f1965, [%rd64+843776];
	fma.rn.f32 	%f1966, %f1965, 0f41800000, 0f00000000;
	ld.global.f32 	%f1967, [%rd64+876544];
	fma.rn.f32 	%f1968, %f1967, 0f40C00000, 0f00000000;
	ld.global.f32 	%f1969, [%rd64+819200];
	fma.rn.f32 	%f1970, %f1969, 0f41A00000, 0f00000000;
	ld.global.f32 	%f1971, [%rd64+1024000];
	fma.rn.f32 	%f1972, %f1971, 0f41700000, 0f00000000;
	ld.global.f32 	%f1973, [%rd64+1036288];
	fma.rn.f32 	%f2127, %f1973, 0f40800000, %f1963;
	ld.global.f32 	%f1974, [%rd64+1126400];
	fma.rn.f32 	%f2099, %f1974, 0f40E00000, %f1966;
	add.f32 	%f1975, %f1974, 0f00000000;
	ld.global.f32 	%f1976, [%rd64+1269760];
	fma.rn.f32 	%f2104, %f1976, 0f40800000, %f1972;
	ld.global.f32 	%f1977, [%rd64+1265664];
	fma.rn.f32 	%f1978, %f1977, 0f40A00000, %f1970;
	ld.global.f32 	%f1979, [%rd64+1523712];
	fma.rn.f32 	%f45, %f1979, 0f41800000, 0f00000000;
	ld.global.f32 	%f1980, [%rd64+1695744];
	fma.rn.f32 	%f1981, %f1980, 0f41700000, 0f00000000;
	ld.global.f32 	%f1982, [%rd64+1593344];
	fma.rn.f32 	%f1983, %f1982, 0f40800000, 0f00000000;
	ld.global.f32 	%f1984, [%rd64+1814528];
	fma.rn.f32 	%f1985, %f1984, 0f41400000, %f1981;
	ld.global.f32 	%f1986, [%rd64+1822720];
	fma.rn.f32 	%f1987, %f1986, 0f41500000, 0f00000000;
	ld.global.f32 	%f1988, [%rd64+1757184];
	fma.rn.f32 	%f2110, %f1988, 0f40800000, 0f00000000;
	ld.global.f32 	%f1989, [%rd64+1957888];
	fma.rn.f32 	%f2100, %f1989, 0f40400000, %f1985;
	ld.global.f32 	%f1990, [%rd64+1892352];
	fma.rn.f32 	%f2105, %f1990, 0f41000000, 0f00000000;
	ld.global.f32 	%f1991, [%rd64+1884160];
	fma.rn.f32 	%f1992, %f1991, 0f40400000, 0f00000000;
	ld.global.f32 	%f1993, [%rd64+2355200];
	fma.rn.f32 	%f2121, %f1993, 0f41600000, 0f00000000;
	ld.global.f32 	%f1994, [%rd64+2445312];
	fma.rn.f32 	%f1995, %f1994, 0f41100000, %f1961;
	ld.global.f32 	%f1996, [%rd64+2584576];
	fma.rn.f32 	%f1997, %f1996, 0f41500000, %f1992;
	ld.global.f32 	%f1998, [%rd64+2568192];
	fma.rn.f32 	%f2109, %f1998, 0f41100000, 0f00000000;
	ld.global.f32 	%f1999, [%rd64+2834432];
	fma.rn.f32 	%f2103, %f1999, 0f40C00000, %f1983;
	ld.global.f32 	%f2000, [%rd64+2756608];
	fma.rn.f32 	%f2118, %f2000, 0f40E00000, %f1968;
	ld.global.f32 	%f2001, [%rd64+2891776];
	fma.rn.f32 	%f2126, %f2001, 0f40000000, 0f00000000;
	ld.global.f32 	%f2002, [%rd64+3096576];
	fma.rn.f32 	%f2106, %f2002, 0f41100000, %f1997;
	ld.global.f32 	%f2003, [%rd64+3031040];
	fma.rn.f32 	%f2116, %f2003, 0f40400000, %f1995;
	ld.global.f32 	%f2004, [%rd64+3297280];
	fma.rn.f32 	%f2120, %f2004, 0f40C00000, %f1978;
	ld.global.f32 	%f2005, [%rd64+3477504];
	fma.rn.f32 	%f2119, %f2005, 0f41100000, 0f00000000;
	ld.global.f32 	%f2006, [%rd64+3481600];
	fma.rn.f32 	%f2122, %f2006, 0f41300000, 0f00000000;
	ld.global.f32 	%f2007, [%rd64+3637248];
	fma.rn.f32 	%f2102, %f2007, 0f41700000, %f1987;
	ld.global.f32 	%f2008, [%rd64+4153344];
	fma.rn.f32 	%f2124, %f2008, 0f41980000, %f1975;
	mov.f32 	%f2098, %f2129;
	mov.f32 	%f2108, %f2129;
	mov.f32 	%f2111, %f2129;
	mov.f32 	%f2112, %f2129;
	mov.f32 	%f2113, %f2129;
	mov.f32 	%f2114, %f2129;
	mov.f32 	%f2117, %f2129;
	mov.f32 	%f2123, %f2129;
	mov.f32 	%f2128, %f2129;
	mov.f32 	%f2129, %f45;
	bra.uni 	$L__BB1_79;
$L__BB1_65:
	mov.u32 	%r110, %ctaid.y;
	shl.b32 	%r111, %r110, 7;
	mov.u32 	%r112, %tid.x;
	add.s32 	%r113, %r112, %r111;
	mul.wide.u32 	%rd59, %r113, 4;
	add.s64 	%rd60, %rd1, %rd59;
	ld.global.f32 	%f1862, [%rd60+4096];
	fma.rn.f32 	%f2110, %f1862, 0f41200000, 0f00000000;
	ld.global.f32 	%f1863, [%rd60+73728];
	fma.rn.f32 	%f1864, %f1863, 0f41A00000, 0f00000000;
	ld.global.f32 	%f1865, [%rd60+335872];
	fma.rn.f32 	%f2106, %f1865, 0f41500000, 0f00000000;
	ld.global.f32 	%f1866, [%rd60+348160];
	fma.rn.f32 	%f1867, %f1866, 0f41400000, 0f00000000;
	ld.global.f32 	%f1868, [%rd60+540672];
	fma.rn.f32 	%f1869, %f1868, 0f40400000, 0f00000000;
	ld.global.f32 	%f1870, [%rd60+614400];
	fma.rn.f32 	%f1871, %f1870, 0f41A00000, %f1864;
	ld.global.f32 	%f1872, [%rd60+671744];
	fma.rn.f32 	%f1873, %f1872, 0f41300000, 0f00000000;
	ld.global.f32 	%f1874, [%rd60+827392];
	fma.rn.f32 	%f1875, %f1874, 0f41100000, %f1869;
	ld.global.f32 	%f1876, [%rd60+790528];
	fma.rn.f32 	%f1877, %f1876, 0f41200000, %f1871;
	ld.global.f32 	%f1878, [%rd60+880640];
	fma.rn.f32 	%f1879, %f1878, 0f41A00000, 0f00000000;
	ld.global.f32 	%f1880, [%rd60+1138688];
	fma.rn.f32 	%f2101, %f1880, 0f41500000, %f1875;
	ld.global.f32 	%f1881, [%rd60+1052672];
	fma.rn.f32 	%f1882, %f1881, 0f41000000, 0f00000000;
	ld.global.f32 	%f1883, [%rd60+1200128];
	fma.rn.f32 	%f1884, %f1883, 0f41900000, 0f00000000;
	ld.global.f32 	%f1885, [%rd60+1433600];
	fma.rn.f32 	%f1886, %f1885, 0f41800000, 0f00000000;
	ld.global.f32 	%f1887, [%rd60+1327104];
	fma.rn.f32 	%f1888, %f1887, 0f41600000, %f1884;
	ld.global.f32 	%f1889, [%rd60+1654784];
	fma.rn.f32 	%f2120, %f1889, 0f41700000, %f1888;
	ld.global.f32 	%f1890, [%rd60+1658880];
	fma.rn.f32 	%f1891, %f1890, 0f41980000, 0f00000000;
	ld.global.f32 	%f1892, [%rd60+2011136];
	fma.rn.f32 	%f1893, %f1892, 0f40000000, %f1879;
	ld.global.f32 	%f1894, [%rd60+2420736];
	fma.rn.f32 	%f2119, %f1894, 0f41000000, %f1893;
	ld.global.f32 	%f1895, [%rd60+2424832];
	fma.rn.f32 	%f2123, %f1895, 0f41100000, %f1891;
	ld.global.f32 	%f1896, [%rd60+2674688];
	fma.rn.f32 	%f1897, %f1896, 0f41300000, %f1867;
	ld.global.f32 	%f1898, [%rd60+2867200];
	fma.rn.f32 	%f2102, %f1898, 0f41300000, 0f00000000;
	ld.global.f32 	%f1899, [%rd60+2822144];
	fma.rn.f32 	%f1900, %f1899, 0f41980000, 0f00000000;
	ld.global.f32 	%f1901, [%rd60+2990080];
	fma.rn.f32 	%f1902, %f1901, 0f41880000, 0f00000000;
	ld.global.f32 	%f1903, [%rd60+3194880];
	fma.rn.f32 	%f1904, %f1903, 0f41880000, %f1882;
	ld.global.f32 	%f1905, [%rd60+3260416];
	fma.rn.f32 	%f2111, %f1905, 0f41900000, 0f00000000;
	ld.global.f32 	%f1906, [%rd60+3170304];
	fma.rn.f32 	%f1907, %f1906, 0f41100000, 0f00000000;
	ld.global.f32 	%f1908, [%rd60+3284992];
	fma.rn.f32 	%f2115, %f1908, 0f41000000, 0f00000000;
	ld.global.f32 	%f1909, [%rd60+3457024];
	fma.rn.f32 	%f2105, %f1909, 0f40000000, %f1904;
	ld.global.f32 	%f1910, [%rd60+3559424];
	fma.rn.f32 	%f2121, %f1910, 0f41700000, %f1902;
	ld.global.f32 	%f1911, [%rd60+3674112];
	fma.rn.f32 	%f2107, %f1911, 0f41A00000, %f1886;
	ld.global.f32 	%f1912, [%rd60+3764224];
	fma.rn.f32 	%f2117, %f1912, 0f41400000, 0f00000000;
	ld.global.f32 	%f1913, [%rd60+3739648];
	add.f32 	%f2118, %f1913, 0f00000000;
	ld.global.f32 	%f1914, [%rd60+3928064];
	fma.rn.f32 	%f2108, %f1914, 0f40000000, %f1897;
	ld.global.f32 	%f1915, [%rd60+3846144];
	fma.rn.f32 	%f2114, %f1915, 0f41600000, %f1877;
	ld.global.f32 	%f1916, [%rd60+4018176];
	fma.rn.f32 	%f2103, %f1916, 0f40000000, %f1873;
	ld.global.f32 	%f1917, [%rd60+3977216];
	fma.rn.f32 	%f2104, %f1917, 0f40800000, %f1900;
	ld.global.f32 	%f1918, [%rd60+3989504];
	fma.rn.f32 	%f2128, %f1918, 0f41600000, %f1907;
	mov.f32 	%f2098, %f2129;
	mov.f32 	%f2099, %f2129;
	mov.f32 	%f2100, %f2129;
	mov.f32 	%f2109, %f2129;
	mov.f32 	%f2112, %f2129;
	mov.f32 	%f2113, %f2129;
	mov.f32 	%f2116, %f2129;
	mov.f32 	%f2122, %f2129;
	mov.f32 	%f2124, %f2129;
	mov.f32 	%f2125, %f2129;
	mov.f32 	%f2126, %f2129;
	mov.f32 	%f2127, %f2129;
	bra.uni 	$L__BB1_79;
$L__BB1_66:
	mov.u32 	%r102, %ctaid.y;
	shl.b32 	%r103, %r102, 7;
	mov.u32 	%r104, %tid.x;
	add.s32 	%r105, %r104, %r103;
	mul.wide.u32 	%rd55, %r105, 4;
	add.s64 	%rd56, %rd1, %rd55;
	ld.global.f32 	%f1776, [%rd56+94208];
	fma.rn.f32 	%f1777, %f1776, 0f41400000, 0f00000000;
	ld.global.f32 	%f1778, [%rd56+389120];
	fma.rn.f32 	%f1779, %f1778, 0f41600000, 0f00000000;
	ld.global.f32 	%f1780, [%rd56+286720];
	fma.rn.f32 	%f1781, %f1780, 0f40E00000, 0f00000000;
	ld.global.f32 	%f1782, [%rd56+401408];
	fma.rn.f32 	%f1783, %f1782, 0f41980000, 0f00000000;
	ld.global.f32 	%f1784, [%rd56+544768];
	fma.rn.f32 	%f1785, %f1784, 0f40C00000, %f1779;
	ld.global.f32 	%f1786, [%rd56+647168];
	fma.rn.f32 	%f2124, %f1786, 0f41700000, 0f00000000;
	ld.global.f32 	%f1787, [%rd56+1015808];
	fma.rn.f32 	%f2121, %f1787, 0f40400000, 0f00000000;
	ld.global.f32 	%f1788, [%rd56+1277952];
	fma.rn.f32 	%f2122, %f1788, 0f40000000, 0f00000000;
	ld.global.f32 	%f1789, [%rd56+1449984];
	fma.rn.f32 	%f2110, %f1789, 0f40800000, 0f00000000;
	ld.global.f32 	%f1790, [%rd56+1638400];
	fma.rn.f32 	%f1791, %f1790, 0f41800000, 0f00000000;
	ld.global.f32 	%f1792, [%rd56+1785856];
	fma.rn.f32 	%f2103, %f1792, 0f40E00000, 0f00000000;
	ld.global.f32 	%f1793, [%rd56+1826816];
	fma.rn.f32 	%f2113, %f1793, 0f40E00000, %f1781;
	ld.global.f32 	%f1794, [%rd56+1998848];
	fma.rn.f32 	%f1795, %f1794, 0f41A00000, %f1783;
	ld.global.f32 	%f1796, [%rd56+2179072];
	fma.rn.f32 	%f1797, %f1796, 0f41000000, 0f00000000;
	ld.global.f32 	%f1798, [%rd56+2482176];
	fma.rn.f32 	%f2101, %f1798, 0f41700000, 0f00000000;
	ld.global.f32 	%f1799, [%rd56+2379776];
	fma.rn.f32 	%f2120, %f1799, 0f41300000, 0f00000000;
	ld.global.f32 	%f1800, [%rd56+2375680];
	fma.rn.f32 	%f2125, %f1800, 0f40E00000, 0f00000000;
	ld.global.f32 	%f1801, [%rd56+2506752];
	fma.rn.f32 	%f2098, %f1801, 0f41A00000, %f1791;
	ld.global.f32 	%f1802, [%rd56+2523136];
	add.f32 	%f2112, %f1802, 0f00000000;
	ld.global.f32 	%f1803, [%rd56+2600960];
	fma.rn.f32 	%f2115, %f1803, 0f41900000, %f1797;
	ld.global.f32 	%f1804, [%rd56+2748416];
	fma.rn.f32 	%f2109, %f1804, 0f41500000, %f1785;
	ld.global.f32 	%f1805, [%rd56+3076096];
	fma.rn.f32 	%f1806, %f1805, 0f41800000, 0f00000000;
	ld.global.f32 	%f1807, [%rd56+3129344];
	fma.rn.f32 	%f2108, %f1807, 0f41800000, 0f00000000;
	ld.global.f32 	%f1808, [%rd56+3235840];
	fma.rn.f32 	%f2111, %f1808, 0f41A00000, 0f00000000;
	ld.global.f32 	%f1809, [%rd56+3334144];
	fma.rn.f32 	%f2102, %f1809, 0f40E00000, %f1795;
	ld.global.f32 	%f1810, [%rd56+3424256];
	fma.rn.f32 	%f2107, %f1810, 0f40A00000, %f1806;
	ld.global.f32 	%f1811, [%rd56+3592192];
	fma.rn.f32 	%f2105, %f1811, 0f41500000, 0f00000000;
	ld.global.f32 	%f1812, [%rd56+3776512];
	fma.rn.f32 	%f2123, %f1812, 0f41A00000, %f1777;
	mov.f32 	%f2099, %f2129;
	mov.f32 	%f2100, %f2129;
	mov.f32 	%f2104, %f2129;
	mov.f32 	%f2106, %f2129;
	mov.f32 	%f2114, %f2129;
	mov.f32 	%f2116, %f2129;
	mov.f32 	%f2117, %f2129;
	mov.f32 	%f2118, %f2129;
	mov.f32 	%f2119, %f2129;
	mov.f32 	%f2126, %f2129;
	mov.f32 	%f2127, %f2129;
	mov.f32 	%f2128, %f2129;
	bra.uni 	$L__BB1_79;
$L__BB1_67:
	mov.u32 	%r94, %ctaid.y;
	shl.b32 	%r95, %r94, 7;
	mov.u32 	%r96, %tid.x;
	add.s32 	%r97, %r96, %r95;
	mul.wide.u32 	%rd51, %r97, 4;
	add.s64 	%rd52, %rd1, %rd51;
	ld.global.f32 	%f1689, [%rd52+344064];
	add.f32 	%f2110, %f1689, 0f00000000;
	ld.global.f32 	%f1690, [%rd52+745472];
	fma.rn.f32 	%f2113, %f1690, 0f41600000, 0f00000000;
	ld.global.f32 	%f1691, [%rd52+733184];
	fma.rn.f32 	%f2114, %f1691, 0f41300000, 0f00000000;
	ld.global.f32 	%f1692, [%rd52+675840];
	fma.rn.f32 	%f1693, %f1692, 0f41400000, 0f00000000;
	ld.global.f32 	%f1694, [%rd52+782336];
	fma.rn.f32 	%f1695, %f1694, 0f41400000, 0f00000000;
	fma.rn.f32 	%f160, %f1692, 0f41800000, 0f00000000;
	ld.global.f32 	%f1696, [%rd52+929792];
	fma.rn.f32 	%f2098, %f1696, 0f41100000, 0f00000000;
	ld.global.f32 	%f1697, [%rd52+954368];
	fma.rn.f32 	%f1698, %f1697, 0f40800000, 0f00000000;
	ld.global.f32 	%f1699, [%rd52+987136];
	fma.rn.f32 	%f1700, %f1699, 0f40800000, 0f00000000;
	ld.global.f32 	%f1701, [%rd52+1044480];
	fma.rn.f32 	%f1702, %f1701, 0f40400000, 0f00000000;
	ld.global.f32 	%f1703, [%rd52+1191936];
	fma.rn.f32 	%f1704, %f1703, 0f40000000, %f1702;
	ld.global.f32 	%f1705, [%rd52+1409024];
	fma.rn.f32 	%f1706, %f1705, 0f40000000, 0f00000000;
	ld.global.f32 	%f1707, [%rd52+1482752];
	fma.rn.f32 	%f2126, %f1707, 0f40E00000, 0f00000000;
	ld.global.f32 	%f1708, [%rd52+1449984];
	fma.rn.f32 	%f1709, %f1708, 0f40A00000, %f1695;
	ld.global.f32 	%f1710, [%rd52+1646592];
	fma.rn.f32 	%f1711, %f1710, 0f41700000, 0f00000000;
	ld.global.f32 	%f1712, [%rd52+1642496];
	fma.rn.f32 	%f2115, %f1712, 0f41200000, %f1693;
	ld.global.f32 	%f1713, [%rd52+1572864];
	fma.rn.f32 	%f2128, %f1713, 0f41900000, %f1709;
	ld.global.f32 	%f1714, [%rd52+1712128];
	fma.rn.f32 	%f2104, %f1714, 0f41980000, %f1698;
	ld.global.f32 	%f1715, [%rd52+1933312];
	fma.rn.f32 	%f1716, %f1715, 0f40400000, 0f00000000;
	ld.global.f32 	%f1717, [%rd52+1986560];
	fma.rn.f32 	%f2101, %f1717, 0f40A00000, 0f00000000;
	ld.global.f32 	%f1718, [%rd52+2146304];
	fma.rn.f32 	%f2106, %f1718, 0f41A00000, 0f00000000;
	ld.global.f32 	%f1719, [%rd52+2150400];
	fma.rn.f32 	%f1720, %f1719, 0f41000000, 0f00000000;
	ld.global.f32 	%f1721, [%rd52+2375680];
	fma.rn.f32 	%f2124, %f1721, 0f41000000, %f1716;
	ld.global.f32 	%f1722, [%rd52+2748416];
	add.f32 	%f1723, %f1722, 0f00000000;
	ld.global.f32 	%f1724, [%rd52+2850816];
	fma.rn.f32 	%f2118, %f1724, 0f40800000, 0f00000000;
	ld.global.f32 	%f1725, [%rd52+2949120];
	fma.rn.f32 	%f2105, %f1725, 0f41980000, %f1700;
	ld.global.f32 	%f1726, [%rd52+3035136];
	fma.rn.f32 	%f1727, %f1726, 0f41300000, 0f00000000;
	ld.global.f32 	%f1728, [%rd52+3063808];
	fma.rn.f32 	%f2107, %f1728, 0f40C00000, %f1704;
	ld.global.f32 	%f1729, [%rd52+3031040];
	fma.rn.f32 	%f1730, %f1729, 0f41900000, %f1706;
	ld.global.f32 	%f1731, [%rd52+3268608];
	fma.rn.f32 	%f2103, %f1731, 0f41A00000, 0f00000000;
	ld.global.f32 	%f1732, [%rd52+3444736];
	fma.rn.f32 	%f2099, %f1732, 0f41A00000, %f1727;
	ld.global.f32 	%f1733, [%rd52+3641344];
	fma.rn.f32 	%f2102, %f1733, 0f41400000, %f1711;
	ld.global.f32 	%f1734, [%rd52+3739648];
	fma.rn.f32 	%f2120, %f1734, 0f41880000, %f1723;
	ld.global.f32 	%f1735, [%rd52+3760128];
	fma.rn.f32 	%f2127, %f1735, 0f41200000, %f1720;
	ld.global.f32 	%f1736, [%rd52+3874816];
	fma.rn.f32 	%f2100, %f1736, 0f40A00000, 0f00000000;
	ld.global.f32 	%f1737, [%rd52+3989504];
	add.f32 	%f2111, %f1737, %f1730;
	ld.global.f32 	%f1738, [%rd52+3960832];
	fma.rn.f32 	%f2123, %f1738, 0f40400000, 0f00000000;
	mov.f32 	%f2108, %f2129;
	mov.f32 	%f2109, %f2129;
	mov.f32 	%f2112, %f2129;
	mov.f32 	%f2116, %f2129;
	mov.f32 	%f2117, %f2129;
	mov.f32 	%f2119, %f2129;
	mov.f32 	%f2121, %f2129;
	mov.f32 	%f2122, %f2129;
	mov.f32 	%f2125, %f2129;
	mov.f32 	%f2129, %f160;
	bra.uni 	$L__BB1_79;
$L__BB1_68:
	mov.u32 	%r86, %ctaid.y;
	shl.b32 	%r87, %r86, 7;
	mov.u32 	%r88, %tid.x;
	add.s32 	%r89, %r88, %r87;
	mul.wide.u32 	%rd47, %r89, 4;
	add.s64 	%rd48, %rd1, %rd47;
	ld.global.f32 	%f1584, [%rd48+20480];
	fma.rn.f32 	%f1585, %f1584, 0f40C00000, 0f00000000;
	ld.global.f32 	%f1586, [%rd48+176128];
	fma.rn.f32 	%f1587, %f1586, 0f41000000, 0f00000000;
	ld.global.f32 	%f1588, [%rd48+192512];
	fma.rn.f32 	%f1589, %f1588, 0f41800000, 0f00000000;
	ld.global.f32 	%f1590, [%rd48+327680];
	fma.rn.f32 	%f1591, %f1590, 0f40400000, 0f00000000;
	ld.global.f32 	%f1592, [%rd48+389120];
	fma.rn.f32 	%f1593, %f1592, 0f41880000, 0f00000000;
	ld.global.f32 	%f1594, [%rd48+425984];
	fma.rn.f32 	%f1595, %f1594, 0f40400000, %f1589;
	ld.global.f32 	%f1596, [%rd48+598016];
	fma.rn.f32 	%f2104, %f1596, 0f40C00000, 0f00000000;
	ld.global.f32 	%f1597, [%rd48+684032];
	fma.rn.f32 	%f1598, %f1597, 0f41100000, %f1591;
	ld.global.f32 	%f1599, [%rd48+774144];
	fma.rn.f32 	%f1600, %f1599, 0f41000000, 0f00000000;
	ld.global.f32 	%f1601, [%rd48+753664];
	fma.rn.f32 	%f1602, %f1601, 0f41200000, 0f00000000;
	ld.global.f32 	%f1603, [%rd48+782336];
	fma.rn.f32 	%f1604, %f1603, 0f41000000, 0f00000000;
	ld.global.f32 	%f1605, [%rd48+1064960];
	fma.rn.f32 	%f2117, %f1605, 0f40800000, 0f00000000;
	ld.global.f32 	%f1606, [%rd48+1150976];
	fma.rn.f32 	%f205, %f1606, 0f41100000, %f1595;
	ld.global.f32 	%f1607, [%rd48+1236992];
	fma.rn.f32 	%f2122, %f1607, 0f40400000, 0f00000000;
	ld.global.f32 	%f1608, [%rd48+1572864];
	fma.rn.f32 	%f2098, %f1608, 0f40A00000, %f1598;
	ld.global.f32 	%f1609, [%rd48+1679360];
	fma.rn.f32 	%f2108, %f1609, 0f40400000, 0f00000000;
	ld.global.f32 	%f1610, [%rd48+1695744];
	fma.rn.f32 	%f1611, %f1610, 0f41880000, %f1585;
	ld.global.f32 	%f1612, [%rd48+1581056];
	fma.rn.f32 	%f2125, %f1612, 0f41200000, %f1593;
	ld.global.f32 	%f1613, [%rd48+1691648];
	fma.rn.f32 	%f1614, %f1613, 0f40000000, 0f00000000;
	ld.global.f32 	%f1615, [%rd48+2072576];
	fma.rn.f32 	%f2101, %f1615, 0f41500000, 0f00000000;
	ld.global.f32 	%f1616, [%rd48+2793472];
	fma.rn.f32 	%f2100, %f1616, 0f40C00000, %f1600;
	ld.global.f32 	%f1617, [%rd48+3002368];
	fma.rn.f32 	%f2105, %f1617, 0f40800000, 0f00000000;
	ld.global.f32 	%f1618, [%rd48+3084288];
	fma.rn.f32 	%f1619, %f1618, 0f40400000, %f1587;
	ld.global.f32 	%f1620, [%rd48+3039232];
	fma.rn.f32 	%f2118, %f1620, 0f41000000, 0f00000000;
	ld.global.f32 	%f1621, [%rd48+3301376];
	fma.rn.f32 	%f2099, %f1621, 0f40E00000, %f1619;
	ld.global.f32 	%f1622, [%rd48+3637248];
	fma.rn.f32 	%f2126, %f1622, 0f41A00000, %f1614;
	ld.global.f32 	%f1623, [%rd48+3784704];
	fma.rn.f32 	%f2114, %f1623, 0f40E00000, %f1611;
	ld.global.f32 	%f1624, [%rd48+3801088];
	fma.rn.f32 	%f2120, %f1624, 0f41800000, 0f00000000;
	ld.global.f32 	%f1625, [%rd48+3915776];
	fma.rn.f32 	%f2127, %f1625, 0f41800000, %f1604;
	ld.global.f32 	%f1626, [%rd48+3952640];
	fma.rn.f32 	%f2115, %f1626, 0f41700000, 0f00000000;
	ld.global.f32 	%f1627, [%rd48+4157440];
	fma.rn.f32 	%f2102, %f1627, 0f40000000, %f1602;
	mov.f32 	%f2103, %f2129;
	mov.f32 	%f2106, %f2129;
	mov.f32 	%f2107, %f2129;
	mov.f32 	%f2109, %f2129;
	mov.f32 	%f2110, %f2129;
	mov.f32 	%f2111, %f2129;
	mov.f32 	%f2112, %f2129;
	mov.f32 	%f2113, %f2129;
	mov.f32 	%f2116, %f2129;
	mov.f32 	%f2119, %f2129;
	mov.f32 	%f2121, %f2129;
	mov.f32 	%f2123, %f2129;
	mov.f32 	%f2124, %f2129;
	mov.f32 	%f2128, %f2129;
	mov.f32 	%f2129, %f205;
	bra.uni 	$L__BB1_79;
$L__BB1_69:
	mov.u32 	%r78, %ctaid.y;
	shl.b32 	%r79, %r78, 7;
	mov.u32 	%r80, %tid.x;
	add.s32 	%r81, %r80, %r79;
	mul.wide.u32 	%rd43, %r81, 4;
	add.s64 	%rd44, %rd1, %rd43;
	ld.global.f32 	%f1493, [%rd44+53248];
	fma.rn.f32 	%f1494, %f1493, 0f40400000, 0f00000000;
	ld.global.f32 	%f1495, [%rd44+135168];
	fma.rn.f32 	%f2099, %f1495, 0f41600000, 0f00000000;
	ld.global.f32 	%f1496, [%rd44+868352];
	fma.rn.f32 	%f2115, %f1496, 0f41800000, 0f00000000;
	ld.global.f32 	%f1497, [%rd44+847872];
	fma.rn.f32 	%f2126, %f1497, 0f40000000, 0f00000000;
	ld.global.f32 	%f1498, [%rd44+958464];
	fma.rn.f32 	%f2100, %f1498, 0f41200000, 0f00000000;
	ld.global.f32 	%f1499, [%rd44+933888];
	add.f32 	%f1500, %f1499, 0f00000000;
	ld.global.f32 	%f1501, [%rd44+1089536];
	fma.rn.f32 	%f1502, %f1501, 0f40000000, 0f00000000;
	ld.global.f32 	%f1503, [%rd44+1499136];
	fma.rn.f32 	%f1504, %f1503, 0f40000000, %f1500;
	ld.global.f32 	%f1505, [%rd44+1474560];
	fma.rn.f32 	%f2110, %f1505, 0f40E00000, %f1494;
	ld.global.f32 	%f1506, [%rd44+1560576];
	fma.rn.f32 	%f1507, %f1506, 0f41A00000, 0f00000000;
	ld.global.f32 	%f1508, [%rd44+1781760];
	fma.rn.f32 	%f2105, %f1508, 0f41600000, 0f00000000;
	ld.global.f32 	%f1509, [%rd44+1896448];
	fma.rn.f32 	%f1510, %f1509, 0f41100000, 0f00000000;
	ld.global.f32 	%f1511, [%rd44+1941504];
	fma.rn.f32 	%f2104, %f1511, 0f40000000, %f1504;
	ld.global.f32 	%f1512, [%rd44+1871872];
	fma.rn.f32 	%f2118, %f1512, 0f40400000, 0f00000000;
	ld.global.f32 	%f1513, [%rd44+2031616];
	fma.rn.f32 	%f2101, %f1513, 0f41800000, 0f00000000;
	ld.global.f32 	%f1514, [%rd44+1966080];
	fma.rn.f32 	%f1515, %f1514, 0f41600000, 0f00000000;
	ld.global.f32 	%f1516, [%rd44+2125824];
	fma.rn.f32 	%f2103, %f1516, 0f41100000, 0f00000000;
	ld.global.f32 	%f1517, [%rd44+2187264];
	fma.rn.f32 	%f2121, %f1517, 0f41980000, 0f00000000;
	ld.global.f32 	%f1518, [%rd44+2301952];
	fma.rn.f32 	%f2125, %f1518, 0f41000000, %f1502;
	ld.global.f32 	%f1519, [%rd44+2449408];
	fma.rn.f32 	%f2114, %f1519, 0f41100000, 0f00000000;
	ld.global.f32 	%f1520, [%rd44+3067904];
	fma.rn.f32 	%f2117, %f1520, 0f40400000, 0f00000000;
	ld.global.f32 	%f1521, [%rd44+3141632];
	fma.rn.f32 	%f1522, %f1521, 0f41900000, %f1515;
	ld.global.f32 	%f1523, [%rd44+3440640];
	fma.rn.f32 	%f2102, %f1523, 0f41800000, %f1510;
	ld.global.f32 	%f1524, [%rd44+3850240];
	fma.rn.f32 	%f2116, %f1524, 0f40E00000, 0f00000000;
	ld.global.f32 	%f1525, [%rd44+3915776];
	fma.rn.f32 	%f2123, %f1525, 0f41600000, %f1522;
	ld.global.f32 	%f1526, [%rd44+3993600];
	fma.rn.f32 	%f2128, %f1526, 0f41880000, %f1507;
	mov.f32 	%f2098, %f2129;
	mov.f32 	%f2106, %f2129;
	mov.f32 	%f2107, %f2129;
	mov.f32 	%f2108, %f2129;
	mov.f32 	%f2109, %f2129;
	mov.f32 	%f2111, %f2129;
	mov.f32 	%f2112, %f2129;
	mov.f32 	%f2113, %f2129;
	mov.f32 	%f2119, %f2129;
	mov.f32 	%f2120, %f2129;
	mov.f32 	%f2122, %f2129;
	mov.f32 	%f2124, %f2129;
	mov.f32 	%f2127, %f2129;
	bra.uni 	$L__BB1_79;
$L__BB1_70:
	mov.u32 	%r70, %ctaid.y;
	shl.b32 	%r71, %r70, 7;
	mov.u32 	%r72, %tid.x;
	add.s32 	%r73, %r72, %r71;
	mul.wide.u32 	%rd39, %r73, 4;
	add.s64 	%rd40, %rd1, %rd39;
	ld.global.f32 	%f1394, [%rd40+32768];
	fma.rn.f32 	%f2099, %f1394, 0f41400000, 0f00000000;
	ld.global.f32 	%f1395, [%rd40+372736];
	fma.rn.f32 	%f2102, %f1395, 0f40000000, 0f00000000;
	ld.global.f32 	%f1396, [%rd40+352256];
	fma.rn.f32 	%f2107, %f1396, 0f41500000, 0f00000000;
	ld.global.f32 	%f1397, [%rd40+815104];
	fma.rn.f32 	%f2123, %f1397, 0f41200000, 0f00000000;
	ld.global.f32 	%f1398, [%rd40+851968];
	fma.rn.f32 	%f1399, %f1398, 0f41200000, 0f00000000;
	ld.global.f32 	%f1400, [%rd40+888832];
	fma.rn.f32 	%f1401, %f1400, 0f41200000, 0f00000000;
	ld.global.f32 	%f1402, [%rd40+991232];
	fma.rn.f32 	%f2111, %f1402, 0f41500000, 0f00000000;
	ld.global.f32 	%f1403, [%rd40+1150976];
	fma.rn.f32 	%f1404, %f1403, 0f41100000, %f1399;
	ld.global.f32 	%f1405, [%rd40+1191936];
	fma.rn.f32 	%f1406, %f1405, 0f41000000, 0f00000000;
	ld.global.f32 	%f1407, [%rd40+1216512];
	fma.rn.f32 	%f1408, %f1407, 0f41700000, 0f00000000;
	ld.global.f32 	%f1409, [%rd40+1564672];
	fma.rn.f32 	%f2104, %f1409, 0f41800000, 0f00000000;
	ld.global.f32 	%f1410, [%rd40+1466368];
	fma.rn.f32 	%f2125, %f1410, 0f41980000, %f1404;
	ld.global.f32 	%f1411, [%rd40+1781760];
	fma.rn.f32 	%f2110, %f1411, 0f41800000, 0f00000000;
	ld.global.f32 	%f1412, [%rd40+1929216];
	fma.rn.f32 	%f2106, %f1412, 0f41900000, %f1406;
	ld.global.f32 	%f1413, [%rd40+2015232];
	fma.rn.f32 	%f2113, %f1413, 0f40C00000, 0f00000000;
	ld.global.f32 	%f1414, [%rd40+2441216];
	add.f32 	%f1415, %f1414, 0f00000000;
	ld.global.f32 	%f1416, [%rd40+2727936];
	fma.rn.f32 	%f2100, %f1416, 0f41300000, 0f00000000;
	ld.global.f32 	%f1417, [%rd40+2662400];
	fma.rn.f32 	%f1418, %f1417, 0f41980000, %f1401;
	ld.global.f32 	%f1419, [%rd40+2764800];
	fma.rn.f32 	%f1420, %f1419, 0f41880000, %f1418;
	ld.global.f32 	%f1421, [%rd40+2908160];
	fma.rn.f32 	%f2115, %f1421, 0f40000000, 0f00000000;
	ld.global.f32 	%f1422, [%rd40+3059712];
	fma.rn.f32 	%f2119, %f1422, 0f41500000, 0f00000000;
	ld.global.f32 	%f1423, [%rd40+3178496];
	fma.rn.f32 	%f1424, %f1423, 0f41400000, %f1415;
	ld.global.f32 	%f1425, [%rd40+3170304];
	fma.rn.f32 	%f2108, %f1425, 0f41880000, 0f00000000;
	ld.global.f32 	%f1426, [%rd40+3350528];
	fma.rn.f32 	%f1427, %f1426, 0f41700000, 0f00000000;
	ld.global.f32 	%f1428, [%rd40+3403776];
	fma.rn.f32 	%f2101, %f1428, 0f41400000, %f1427;
	ld.global.f32 	%f1429, [%rd40+3452928];
	fma.rn.f32 	%f2105, %f1429, 0f41700000, %f1424;
	ld.global.f32 	%f1430, [%rd40+3440640];
	fma.rn.f32 	%f1431, %f1430, 0f41900000, %f1408;
	ld.global.f32 	%f1432, [%rd40+3567616];
	fma.rn.f32 	%f2122, %f1432, 0f41400000, 0f00000000;
	ld.global.f32 	%f1433, [%rd40+3563520];
	fma.rn.f32 	%f2126, %f1433, 0f40C00000, %f1420;
	ld.global.f32 	%f1434, [%rd40+3702784];
	fma.rn.f32 	%f2109, %f1434, 0f41700000, 0f00000000;
	ld.global.f32 	%f1435, [%rd40+3981312];
	fma.rn.f32 	%f2117, %f1435, 0f41980000, 0f00000000;
	ld.global.f32 	%f1436, [%rd40+4165632];
	fma.rn.f32 	%f2118, %f1436, 0f40E00000, 0f00000000;
	ld.global.f32 	%f1437, [%rd40+4067328];
	fma.rn.f32 	%f2120, %f1437, 0f41A00000, %f1431;
	mov.f32 	%f2098, %f2129;
	mov.f32 	%f2103, %f2129;
	mov.f32 	%f2112, %f2129;
	mov.f32 	%f2114, %f2129;
	mov.f32 	%f2116, %f2129;
	mov.f32 	%f2121, %f2129;
	mov.f32 	%f2124, %f2129;
	mov.f32 	%f2127, %f2129;
	mov.f32 	%f2128, %f2129;
	bra.uni 	$L__BB1_79;
$L__BB1_71:
	mov.u32 	%r62, %ctaid.y;
	shl.b32 	%r63, %r62, 7;
	mov.u32 	%r64, %tid.x;
	add.s32 	%r65, %r64, %r63;
	mul.wide.u32 	%rd35, %r65, 4;
	add.s64 	%rd36, %rd1, %rd35;
	ld.global.f32 	%f1320, [%rd36+40960];
	fma.rn.f32 	%f2115, %f1320, 0f41100000, 0f00000000;
	ld.global.f32 	%f1321, [%rd36+262144];
	fma.rn.f32 	%f1322, %f1321, 0f41600000, 0f00000000;
	ld.global.f32 	%f1323, [%rd36+499712];
	fma.rn.f32 	%f2118, %f1323, 0f41880000, 0f00000000;
	ld.global.f32 	%f1324, [%rd36+626688];
	fma.rn.f32 	%f2109, %f1324, 0f40000000, 0f00000000;
	ld.global.f32 	%f1325, [%rd36+987136];
	fma.rn.f32 	%f2101, %f1325, 0f41600000, 0f00000000;
	ld.global.f32 	%f1326, [%rd36+1323008];
	fma.rn.f32 	%f328, %f1326, 0f40C00000, 0f00000000;
	ld.global.f32 	%f1327, [%rd36+1511424];
	fma.rn.f32 	%f2126, %f1327, 0f40800000, 0f00000000;
	ld.global.f32 	%f1328, [%rd36+1662976];
	fma.rn.f32 	%f2111, %f1328, 0f41600000, 0f00000000;
	ld.global.f32 	%f1329, [%rd36+1806336];
	fma.rn.f32 	%f2110, %f1329, 0f41500000, 0f00000000;
	ld.global.f32 	%f1330, [%rd36+2076672];
	fma.rn.f32 	%f2107, %f1330, 0f41980000, 0f00000000;
	ld.global.f32 	%f1331, [%rd36+2273280];
	fma.rn.f32 	%f2121, %f1331, 0f41500000, 0f00000000;
	ld.global.f32 	%f1332, [%rd36+2433024];
	fma.rn.f32 	%f1333, %f1332, 0f40A00000, 0f00000000;
	ld.global.f32 	%f1334, [%rd36+2449408];
	fma.rn.f32 	%f2116, %f1334, 0f41800000, 0f00000000;
	ld.global.f32 	%f1335, [%rd36+2469888];
	fma.rn.f32 	%f2122, %f1335, 0f41500000, 0f00000000;
	ld.global.f32 	%f1336, [%rd36+2674688];
	fma.rn.f32 	%f2108, %f1336, 0f41500000, 0f00000000;
	ld.global.f32 	%f1337, [%rd36+2666496];
	fma.rn.f32 	%f1338, %f1337, 0f41A00000, %f1333;
	ld.global.f32 	%f1339, [%rd36+2707456];
	fma.rn.f32 	%f2127, %f1339, 0f40800000, %f1322;
	ld.global.f32 	%f1340, [%rd36+2854912];
	fma.rn.f32 	%f2113, %f1340, 0f41200000, 0f00000000;
	ld.global.f32 	%f1341, [%rd36+2838528];
	fma.rn.f32 	%f1342, %f1341, 0f41700000, 0f00000000;
	ld.global.f32 	%f1343, [%rd36+3158016];
	fma.rn.f32 	%f2102, %f1343, 0f41600000, 0f00000000;
	ld.global.f32 	%f1344, [%rd36+3297280];
	fma.rn.f32 	%f2098, %f1344, 0f40800000, 0f00000000;
	ld.global.f32 	%f1345, [%rd36+3416064];
	fma.rn.f32 	%f2106, %f1345, 0f41100000, 0f00000000;
	ld.global.f32 	%f1346, [%rd36+3657728];
	add.f32 	%f2104, %f1346, 0f00000000;
	ld.global.f32 	%f1347, [%rd36+3842048];
	fma.rn.f32 	%f2125, %f1347, 0f41600000, %f1342;
	ld.global.f32 	%f1348, [%rd36+3952640];
	fma.rn.f32 	%f2114, %f1348, 0f41600000, %f1338;
	mov.f32 	%f2099, %f2129;
	mov.f32 	%f2100, %f2129;
	mov.f32 	%f2103, %f2129;
	mov.f32 	%f2105, %f2129;
	mov.f32 	%f2112, %f2129;
	mov.f32 	%f2117, %f2129;
	mov.f32 	%f2119, %f2129;
	mov.f32 	%f2120, %f2129;
	mov.f32 	%f2123, %f2129;
	mov.f32 	%f2124, %f2129;
	mov.f32 	%f2128, %f2129;
	mov.f32 	%f2129, %f328;
	bra.uni 	$L__BB1_79;
$L__BB1_72:
	mov.u32 	%r54, %ctaid.y;
	shl.b32 	%r55, %r54, 7;
	mov.u32 	%r56, %tid.x;
	add.s32 	%r57, %r56, %r55;
	mul.wide.u32 	%rd31, %r57, 4;
	add.s64 	%rd32, %rd1, %rd31;
	ld.global.f32 	%f1246, [%rd32+249856];
	fma.rn.f32 	%f2103, %f1246, 0f40A00000, 0f00000000;
	ld.global.f32 	%f1247, [%rd32+135168];
	fma.rn.f32 	%f2119, %f1247, 0f40E00000, 0f00000000;
	ld.global.f32 	%f1248, [%rd32+479232];
	fma.rn.f32 	%f1249, %f1248, 0f40A00000, 0f00000000;
	ld.global.f32 	%f1250, [%rd32+765952];
	fma.rn.f32 	%f2113, %f1250, 0f40A00000, 0f00000000;
	ld.global.f32 	%f1251, [%rd32+839680];
	fma.rn.f32 	%f1252, %f1251, 0f41300000, 0f00000000;
	ld.global.f32 	%f1253, [%rd32+983040];
	fma.rn.f32 	%f2126, %f1253, 0f41900000, %f1249;
	ld.global.f32 	%f1254, [%rd32+1138688];
	fma.rn.f32 	%f2124, %f1254, 0f41600000, 0f00000000;
	ld.global.f32 	%f1255, [%rd32+1511424];
	fma.rn.f32 	%f1256, %f1255, 0f40A00000, 0f00000000;
	ld.global.f32 	%f1257, [%rd32+1699840];
	fma.rn.f32 	%f2121, %f1257, 0f41500000, 0f00000000;
	ld.global.f32 	%f1258, [%rd32+1777664];
	fma.rn.f32 	%f1259, %f1258, 0f41A00000, 0f00000000;
	ld.global.f32 	%f1260, [%rd32+1916928];
	fma.rn.f32 	%f1261, %f1260, 0f41500000, 0f00000000;
	ld.global.f32 	%f1262, [%rd32+1990656];
	fma.rn.f32 	%f1263, %f1262, 0f41600000, %f1256;
	ld.global.f32 	%f1264, [%rd32+2027520];
	fma.rn.f32 	%f1265, %f1264, 0f41500000, 0f00000000;
	ld.global.f32 	%f1266, [%rd32+2154496];
	add.f32 	%f1267, %f1266, %f1263;
	ld.global.f32 	%f1268, [%rd32+2494464];
	fma.rn.f32 	%f2098, %f1268, 0f41100000, %f1261;
	ld.global.f32 	%f1269, [%rd32+2609152];
	fma.rn.f32 	%f2111, %f1269, 0f41700000, %f1267;
	ld.global.f32 	%f1270, [%rd32+3063808];
	fma.rn.f32 	%f2123, %f1270, 0f41980000, %f1259;
	ld.global.f32 	%f1271, [%rd32+3158016];
	fma.rn.f32 	%f1272, %f1271, 0f41000000, 0f00000000;
	ld.global.f32 	%f1273, [%rd32+3391488];
	fma.rn.f32 	%f2116, %f1273, 0f40400000, %f1265;
	ld.global.f32 	%f1274, [%rd32+3301376];
	fma.rn.f32 	%f2127, %f1274, 0f41900000, %f1272;
	ld.global.f32 	%f1275, [%rd32+3477504];
	fma.rn.f32 	%f2128, %f1275, 0f41400000, %f1252;
	ld.global.f32 	%f1276, [%rd32+4026368];
	fma.rn.f32 	%f376, %f1276, 0f40C00000, 0f00000000;
	mov.f32 	%f2099, %f2129;
	mov.f32 	%f2100, %f2129;
	mov.f32 	%f2101, %f2129;
	mov.f32 	%f2102, %f2129;
	mov.f32 	%f2104, %f2129;
	mov.f32 	%f2105, %f2129;
	mov.f32 	%f2106, %f2129;
	mov.f32 	%f2107, %f2129;
	mov.f32 	%f2108, %f2129;
	mov.f32 	%f2109, %f2129;
	mov.f32 	%f2110, %f2129;
	mov.f32 	%f2112, %f2129;
	mov.f32 	%f2114, %f2129;
	mov.f32 	%f2115, %f2129;
	mov.f32 	%f2117, %f2129;
	mov.f32 	%f2118, %f2129;
	mov.f32 	%f2120, %f2129;
	mov.f32 	%f2122, %f2129;
	mov.f32 	%f2125, %f2129;
	mov.f32 	%f2129, %f376;
	bra.uni 	$L__BB1_79;
$L__BB1_73:
	mov.u32 	%r46, %ctaid.y;
	shl.b32 	%r47, %r46, 7;
	mov.u32 	%r48, %tid.x;
	add.s32 	%r49, %r48, %r47;
	mul.wide.u32 	%rd27, %r49, 4;
	add.s64 	%rd28, %rd1, %rd27;
	ld.global.f32 	%f1157, [%rd28+274432];
	fma.rn.f32 	%f1158, %f1157, 0f40400000, 0f00000000;
	ld.global.f32 	%f1159, [%rd28+323584];
	fma.rn.f32 	%f2100, %f1159, 0f40800000, %f1158;
	ld.global.f32 	%f1160, [%rd28+286720];
	fma.rn.f32 	%f2126, %f1160, 0f41000000, 0f00000000;
	ld.global.f32 	%f1161, [%rd28+507904];
	fma.rn.f32 	%f2117, %f1161, 0f40C00000, 0f00000000;
	ld.global.f32 	%f1162, [%rd28+540672];
	add.f32 	%f1163, %f1162, 0f00000000;
	ld.global.f32 	%f1164, [%rd28+589824];
	fma.rn.f32 	%f1165, %f1164, 0f41000000, 0f00000000;
	ld.global.f32 	%f1166, [%rd28+696320];
	add.f32 	%f2109, %f1166, 0f00000000;
	ld.global.f32 	%f1167, [%rd28+663552];
	fma.rn.f32 	%f2116, %f1167, 0f40400000, 0f00000000;
	ld.global.f32 	%f1168, [%rd28+827392];
	fma.rn.f32 	%f2103, %f1168, 0f41600000, 0f00000000;
	ld.global.f32 	%f1169, [%rd28+925696];
	fma.rn.f32 	%f1170, %f1169, 0f41500000, 0f00000000;
	ld.global.f32 	%f1171, [%rd28+1105920];
	fma.rn.f32 	%f2128, %f1171, 0f41300000, 0f00000000;
	ld.global.f32 	%f1172, [%rd28+1228800];
	fma.rn.f32 	%f1173, %f1172, 0f41800000, %f1170;
	ld.global.f32 	%f1174, [%rd28+1372160];
	fma.rn.f32 	%f1175, %f1174, 0f41900000, 0f00000000;
	ld.global.f32 	%f1176, [%rd28+1392640];
	fma.rn.f32 	%f1177, %f1176, 0f41600000, %f1175;
	ld.global.f32 	%f1178, [%rd28+1388544];
	fma.rn.f32 	%f1179, %f1178, 0f41800000, 0f00000000;
	ld.global.f32 	%f1180, [%rd28+1536000];
	fma.rn.f32 	%f1181, %f1180, 0f40A00000, 0f00000000;
	ld.global.f32 	%f1182, [%rd28+1667072];
	fma.rn.f32 	%f1183, %f1182, 0f41100000, 0f00000000;
	fma.rn.f32 	%f2115, %f1182, 0f41500000, 0f00000000;
	ld.global.f32 	%f1184, [%rd28+1781760];
	fma.rn.f32 	%f2110, %f1184, 0f41400000, %f1163;
	ld.global.f32 	%f1185, [%rd28+1830912];
	fma.rn.f32 	%f1186, %f1185, 0f41200000, %f1173;
	ld.global.f32 	%f1187, [%rd28+1945600];
	fma.rn.f32 	%f1188, %f1187, 0f41700000, %f1177;
	ld.global.f32 	%f1189, [%rd28+2117632];
	fma.rn.f32 	%f1190, %f1189, 0f41400000, 0f00000000;
	ld.global.f32 	%f1191, [%rd28+2273280];
	fma.rn.f32 	%f1192, %f1191, 0f41300000, 0f00000000;
	ld.global.f32 	%f1193, [%rd28+2404352];
	fma.rn.f32 	%f2125, %f1193, 0f40000000, %f1190;
	ld.global.f32 	%f1194, [%rd28+2609152];
	fma.rn.f32 	%f2114, %f1194, 0f41600000, 0f00000000;
	ld.global.f32 	%f1195, [%rd28+2629632];
	fma.rn.f32 	%f2102, %f1195, 0f41200000, 0f00000000;
	ld.global.f32 	%f1196, [%rd28+2748416];
	fma.rn.f32 	%f2121, %f1196, 0f40800000, %f1192;
	ld.global.f32 	%f1197, [%rd28+2990080];
	fma.rn.f32 	%f2107, %f1197, 0f41200000, %f1181;
	ld.global.f32 	%f1198, [%rd28+2916352];
	fma.rn.f32 	%f2113, %f1198, 0f41500000, 0f00000000;
	ld.global.f32 	%f1199, [%rd28+2899968];
	fma.rn.f32 	%f1200, %f1199, 0f40000000, %f1165;
	ld.global.f32 	%f1201, [%rd28+3129344];
	fma.rn.f32 	%f2112, %f1201, 0f40400000, %f1186;
	ld.global.f32 	%f1202, [%rd28+3567616];
	fma.rn.f32 	%f2111, %f1202, 0f41980000, %f1179;
	ld.global.f32 	%f1203, [%rd28+3686400];
	fma.rn.f32 	%f2105, %f1203, 0f41600000, %f1183;
	ld.global.f32 	%f1204, [%rd28+3870720];
	fma.rn.f32 	%f2098, %f1204, 0f41000000, 0f00000000;
	ld.global.f32 	%f1205, [%rd28+4112384];
	fma.rn.f32 	%f2106, %f1205, 0f41700000, %f1188;
	ld.global.f32 	%f1206, [%rd28+4108288];
	fma.rn.f32 	%f2119, %f1206, 0f41200000, %f1200;
	mov.f32 	%f2099, %f2129;
	mov.f32 	%f2101, %f2129;
	mov.f32 	%f2104, %f2129;
	mov.f32 	%f2108, %f2129;
	mov.f32 	%f2118, %f2129;
	mov.f32 	%f2120, %f2129;
	mov.f32 	%f2122, %f2129;
	mov.f32 	%f2123, %f2129;
	mov.f32 	%f2124, %f2129;
	mov.f32 	%f2127, %f2129;
	bra.uni 	$L__BB1_79;
$L__BB1_74:
	mov.u32 	%r38, %ctaid.y;
	shl.b32 	%r39, %r38, 7;
	mov.u32 	%r40, %tid.x;
	add.s32 	%r41, %r40, %r39;
	mul.wide.u32 	%rd23, %r41, 4;
	add.s64 	%rd24, %rd1, %rd23;
	ld.global.f32 	%f1073, [%rd24+16384];
	fma.rn.f32 	%f2112, %f1073, 0f41880000, 0f00000000;
	ld.global.f32 	%f1074, [%rd24+299008];
	fma.rn.f32 	%f1075, %f1074, 0f41300000, 0f00000000;
	ld.global.f32 	%f1076, [%rd24+507904];
	fma.rn.f32 	%f1077, %f1076, 0f41000000, 0f00000000;
	ld.global.f32 	%f1078, [%rd24+487424];
	fma.rn.f32 	%f1079, %f1078, 0f41200000, 0f00000000;
	ld.global.f32 	%f1080, [%rd24+557056];
	fma.rn.f32 	%f1081, %f1080, 0f40E00000, 0f00000000;
	ld.global.f32 	%f1082, [%rd24+647168];
	fma.rn.f32 	%f1083, %f1082, 0f41300000, %f1077;
	ld.global.f32 	%f1084, [%rd24+663552];
	add.f32 	%f1085, %f1084, 0f00000000;
	ld.global.f32 	%f1086, [%rd24+745472];
	fma.rn.f32 	%f2120, %f1086, 0f40E00000, %f1085;
	ld.global.f32 	%f1087, [%rd24+1011712];
	fma.rn.f32 	%f2107, %f1087, 0f41880000, 0f00000000;
	ld.global.f32 	%f1088, [%rd24+1015808];
	fma.rn.f32 	%f2109, %f1088, 0f40400000, 0f00000000;
	ld.global.f32 	%f1089, [%rd24+921600];
	fma.rn.f32 	%f1090, %f1089, 0f40400000, 0f00000000;
	ld.global.f32 	%f1091, [%rd24+954368];
	fma.rn.f32 	%f1092, %f1091, 0f41A00000, %f1083;
	ld.global.f32 	%f1093, [%rd24+1122304];
	fma.rn.f32 	%f1094, %f1093, 0f41700000, %f1092;
	ld.global.f32 	%f1095, [%rd24+1105920];
	fma.rn.f32 	%f2128, %f1095, 0f41800000, 0f00000000;
	ld.global.f32 	%f1096, [%rd24+1351680];
	fma.rn.f32 	%f2105, %f1096, 0f41A00000, 0f00000000;
	ld.global.f32 	%f1097, [%rd24+1409024];
	fma.rn.f32 	%f1098, %f1097, 0f40400000, 0f00000000;
	ld.global.f32 	%f1099, [%rd24+1466368];
	fma.rn.f32 	%f1100, %f1099, 0f41400000, %f1094;
	ld.global.f32 	%f1101, [%rd24+1581056];
	fma.rn.f32 	%f2100, %f1101, 0f41100000, 0f00000000;
	ld.global.f32 	%f1102, [%rd24+1843200];
	fma.rn.f32 	%f2127, %f1102, 0f40C00000, %f1079;
	ld.global.f32 	%f1103, [%rd24+2318336];
	fma.rn.f32 	%f2119, %f1103, 0f41880000, 0f00000000;
	ld.global.f32 	%f1104, [%rd24+2461696];
	fma.rn.f32 	%f2106, %f1104, 0f40A00000, 0f00000000;
	ld.global.f32 	%f1105, [%rd24+2506752];
	fma.rn.f32 	%f2113, %f1105, 0f41000000, 0f00000000;
	ld.global.f32 	%f1106, [%rd24+2662400];
	fma.rn.f32 	%f2099, %f1106, 0f41300000, %f1081;
	ld.global.f32 	%f1107, [%rd24+3080192];
	fma.rn.f32 	%f2111, %f1107, 0f41400000, %f1090;
	ld.global.f32 	%f1108, [%rd24+3244032];
	fma.rn.f32 	%f2115, %f1108, 0f41600000, 0f00000000;
	ld.global.f32 	%f1109, [%rd24+3477504];
	fma.rn.f32 	%f2117, %f1109, 0f41A00000, 0f00000000;
	ld.global.f32 	%f1110, [%rd24+3653632];
	fma.rn.f32 	%f2104, %f1110, 0f40C00000, 0f00000000;
	ld.global.f32 	%f1111, [%rd24+4009984];
	fma.rn.f32 	%f2101, %f1111, 0f41100000, %f1075;
	ld.global.f32 	%f1112, [%rd24+3969024];
	fma.rn.f32 	%f2123, %f1112, 0f40000000, %f1098;
	ld.global.f32 	%f1113, [%rd24+4157440];
	fma.rn.f32 	%f2126, %f1113, 0f41100000, %f1100;
	mov.f32 	%f2098, %f2129;
	mov.f32 	%f2102, %f2129;
	mov.f32 	%f2103, %f2129;
	mov.f32 	%f2108, %f2129;
	mov.f32 	%f2110, %f2129;
	mov.f32 	%f2114, %f2129;
	mov.f32 	%f2116, %f2129;
	mov.f32 	%f2118, %f2129;
	mov.f32 	%f2121, %f2129;
	mov.f32 	%f2122, %f2129;
	mov.f32 	%f2124, %f2129;
	mov.f32 	%f2125, %f2129;
	bra.uni 	$L__BB1_79;
$L__BB1_75:
	mov.u32 	%r30, %ctaid.y;
	shl.b32 	%r31, %r30, 7;
	mov.u32 	%r32, %tid.x;
	add.s32 	%r33, %r32, %r31;
	mul.wide.u32 	%rd19, %r33, 4;
	add.s64 	%rd20, %rd1, %rd19;
	ld.global.f32 	%f978, [%rd20+57344];
	fma.rn.f32 	%f979, %f978, 0f41400000, 0f00000000;
	ld.global.f32 	%f980, [%rd20+126976];
	fma.rn.f32 	%f2121, %f980, 0f41600000, %f979;
	ld.global.f32 	%f981, [%rd20+65536];
	fma.rn.f32 	%f2128, %f981, 0f40E00000, 0f00000000;
	ld.global.f32 	%f982, [%rd20+147456];
	fma.rn.f32 	%f983, %f982, 0f41000000, 0f00000000;
	ld.global.f32 	%f984, [%rd20+430080];
	fma.rn.f32 	%f985, %f984, 0f40C00000, 0f00000000;
	ld.global.f32 	%f986, [%rd20+548864];
	fma.rn.f32 	%f2115, %f986, 0f41100000, 0f00000000;
	ld.global.f32 	%f987, [%rd20+552960];
	fma.rn.f32 	%f988, %f987, 0f40000000, 0f00000000;
	ld.global.f32 	%f989, [%rd20+937984];
	fma.rn.f32 	%f990, %f989, 0f40C00000, 0f00000000;
	ld.global.f32 	%f991, [%rd20+1150976];
	fma.rn.f32 	%f992, %f991, 0f41500000, 0f00000000;
	ld.global.f32 	%f993, [%rd20+1204224];
	fma.rn.f32 	%f994, %f993, 0f41800000, %f990;
	ld.global.f32 	%f995, [%rd20+1527808];
	fma.rn.f32 	%f996, %f995, 0f41300000, 0f00000000;
	ld.global.f32 	%f997, [%rd20+1982464];
	fma.rn.f32 	%f998, %f997, 0f40800000, 0f00000000;
	ld.global.f32 	%f999, [%rd20+1994752];
	fma.rn.f32 	%f2106, %f999, 0f41400000, %f998;
	ld.global.f32 	%f1000, [%rd20+1998848];
	fma.rn.f32 	%f1001, %f1000, 0f41880000, 0f00000000;
	ld.global.f32 	%f1002, [%rd20+2170880];
	fma.rn.f32 	%f2101, %f1002, 0f41200000, 0f00000000;
	ld.global.f32 	%f1003, [%rd20+2318336];
	fma.rn.f32 	%f1004, %f1003, 0f40000000, %f996;
	ld.global.f32 	%f1005, [%rd20+2555904];
	fma.rn.f32 	%f1006, %f1005, 0f40E00000, %f983;
	ld.global.f32 	%f1007, [%rd20+2617344];
	fma.rn.f32 	%f2113, %f1007, 0f41900000, 0f00000000;
	ld.global.f32 	%f1008, [%rd20+2547712];
	fma.rn.f32 	%f2118, %f1008, 0f40E00000, 0f00000000;
	ld.global.f32 	%f1009, [%rd20+2666496];
	fma.rn.f32 	%f1010, %f1009, 0f40E00000, 0f00000000;
	ld.global.f32 	%f1011, [%rd20+2703360];
	fma.rn.f32 	%f2110, %f1011, 0f40000000, %f1006;
	ld.global.f32 	%f1012, [%rd20+2838528];
	fma.rn.f32 	%f1013, %f1012, 0f41A00000, %f1010;
	ld.global.f32 	%f1014, [%rd20+2752512];
	fma.rn.f32 	%f1015, %f1014, 0f40A00000, %f992;
	ld.global.f32 	%f1016, [%rd20+2908160];
	fma.rn.f32 	%f1017, %f1016, 0f40400000, %f1001;
	ld.global.f32 	%f1018, [%rd20+2912256];
	fma.rn.f32 	%f2107, %f1018, 0f41700000, %f1017;
	ld.global.f32 	%f1019, [%rd20+3100672];
	fma.rn.f32 	%f2100, %f1019, 0f41000000, %f1004;
	ld.global.f32 	%f1020, [%rd20+3018752];
	fma.rn.f32 	%f2103, %f1020, 0f41900000, %f1013;
	ld.global.f32 	%f1021, [%rd20+3076096];
	fma.rn.f32 	%f2105, %f1021, 0f41100000, 0f00000000;
	ld.global.f32 	%f1022, [%rd20+3059712];
	fma.rn.f32 	%f2111, %f1022, 0f40C00000, %f994;
	ld.global.f32 	%f1023, [%rd20+3022848];
	fma.rn.f32 	%f495, %f1023, 0f40A00000, 0f00000000;
	ld.global.f32 	%f1024, [%rd20+3235840];
	fma.rn.f32 	%f2123, %f1024, 0f41900000, 0f00000000;
	ld.global.f32 	%f1025, [%rd20+3248128];
	fma.rn.f32 	%f2127, %f1025, 0f41500000, %f985;
	ld.global.f32 	%f1026, [%rd20+3854336];
	fma.rn.f32 	%f2125, %f1026, 0f40400000, %f988;
	ld.global.f32 	%f1027, [%rd20+3964928];
	fma.rn.f32 	%f2122, %f1027, 0f40E00000, %f1015;
	ld.global.f32 	%f1028, [%rd20+4026368];
	fma.rn.f32 	%f1029, %f1028, 0f41300000, 0f00000000;
	ld.global.f32 	%f1030, [%rd20+4186112];
	fma.rn.f32 	%f2126, %f1030, 0f40E00000, %f1029;
	mov.f32 	%f2098, %f2129;
	mov.f32 	%f2099, %f2129;
	mov.f32 	%f2102, %f2129;
	mov.f32 	%f2104, %f2129;
	mov.f32 	%f2108, %f2129;
	mov.f32 	%f2109, %f2129;
	mov.f32 	%f2112, %f2129;
	mov.f32 	%f2114, %f2129;
	mov.f32 	%f2116, %f2129;
	mov.f32 	%f2117, %f2129;
	mov.f32 	%f2119, %f2129;
	mov.f32 	%f2120, %f2129;
	mov.f32 	%f2124, %f2129;
	mov.f32 	%f2129, %f495;
	bra.uni 	$L__BB1_79;
$L__BB1_76:
	mov.u32 	%r22, %ctaid.y;
	shl.b32 	%r23, %r22, 7;
	mov.u32 	%r24, %tid.x;
	add.s32 	%r25, %r24, %r23;
	mul.wide.u32 	%rd14, %r25, 4;
	add.s64 	%rd15, %rd1, %rd14;
	ld.global.f32 	%f884, [%rd15+90112];
	fma.rn.f32 	%f885, %f884, 0f41400000, 0f00000000;
	ld.global.f32 	%f886, [%rd15+40960];
	fma.rn.f32 	%f887, %f886, 0f41600000, 0f00000000;
	ld.global.f32 	%f888, [%rd15+172032];
	fma.rn.f32 	%f2101, %f888, 0f41880000, 0f00000000;
	ld.global.f32 	%f889, [%rd15+278528];
	fma.rn.f32 	%f890, %f889, 0f41200000, 0f00000000;
	ld.global.f32 	%f891, [%rd15+675840];
	fma.rn.f32 	%f892, %f891, 0f41800000, 0f00000000;
	ld.global.f32 	%f893, [%rd15+868352];
	fma.rn.f32 	%f2098, %f893, 0f41200000, 0f00000000;
	ld.global.f32 	%f894, [%rd15+839680];
	fma.rn.f32 	%f895, %f894, 0f41400000, 0f00000000;
	ld.global.f32 	%f896, [%rd15+1110016];
	add.f32 	%f897, %f896, 0f00000000;
	ld.global.f32 	%f898, [%rd15+1327104];
	fma.rn.f32 	%f2108, %f898, 0f40400000, 0f00000000;
	ld.global.f32 	%f899, [%rd15+1425408];
	fma.rn.f32 	%f900, %f899, 0f41500000, 0f00000000;
	ld.global.f32 	%f901, [%rd15+1331200];
	fma.rn.f32 	%f902, %f901, 0f41900000, %f887;
	ld.global.f32 	%f903, [%rd15+1404928];
	fma.rn.f32 	%f532, %f903, 0f41000000, 0f00000000;
	ld.global.f32 	%f904, [%rd15+1490944];
	fma.rn.f32 	%f905, %f904, 0f41100000, %f892;
	ld.global.f32 	%f906, [%rd15+1732608];
	fma.rn.f32 	%f2109, %f906, 0f41900000, 0f00000000;
	ld.global.f32 	%f907, [%rd15+1720320];
	fma.rn.f32 	%f2115, %f907, 0f41700000, %f885;
	ld.global.f32 	%f908, [%rd15+1957888];
	fma.rn.f32 	%f2100, %f908, 0f41500000, %f905;
	ld.global.f32 	%f909, [%rd15+2482176];
	fma.rn.f32 	%f910, %f909, 0f41600000, %f890;
	ld.global.f32 	%f911, [%rd15+2445312];
	fma.rn.f32 	%f2118, %f911, 0f41200000, 0f00000000;
	ld.global.f32 	%f912, [%rd15+2613248];
	fma.rn.f32 	%f913, %f912, 0f41200000, %f895;
	ld.global.f32 	%f914, [%rd15+2588672];
	fma.rn.f32 	%f915, %f914, 0f41700000, 0f00000000;
	ld.global.f32 	%f916, [%rd15+2789376];
	fma.rn.f32 	%f917, %f916, 0f40000000, %f915;
	ld.global.f32 	%f918, [%rd15+3006464];
	fma.rn.f32 	%f2106, %f918, 0f41500000, %f910;
	ld.global.f32 	%f919, [%rd15+3043328];
	fma.rn.f32 	%f2102, %f919, 0f41600000, 0f00000000;
	ld.global.f32 	%f920, [%rd15+3391488];
	fma.rn.f32 	%f921, %f920, 0f40E00000, %f913;
	ld.global.f32 	%f922, [%rd15+3395584];
	fma.rn.f32 	%f2104, %f922, 0f41200000, %f921;
	fma.rn.f32 	%f2120, %f922, 0f40A00000, %f897;
	ld.global.f32 	%f923, [%rd15+3334144];
	fma.rn.f32 	%f2124, %f923, 0f40800000, %f902;
	ld.global.f32 	%f924, [%rd15+3543040];
	fma.rn.f32 	%f2113, %f924, 0f41600000, 0f00000000;
	ld.global.f32 	%f925, [%rd15+3547136];
	fma.rn.f32 	%f2117, %f925, 0f41400000, 0f00000000;
	ld.global.f32 	%f926, [%rd15+3891200];
	fma.rn.f32 	%f2119, %f926, 0f41A00000, 0f00000000;
	ld.global.f32 	%f927, [%rd15+3825664];
	fma.rn.f32 	%f2121, %f927, 0f40400000, %f900;
	ld.global.f32 	%f928, [%rd15+3956736];
	fma.rn.f32 	%f2126, %f928, 0f41900000, 0f00000000;
	ld.global.f32 	%f929, [%rd15+4046848];
	fma.rn.f32 	%f2127, %f929, 0f40000000, %f917;
	mov.f32 	%f2099, %f2129;
	mov.f32 	%f2103, %f2129;
	mov.f32 	%f2105, %f2129;
	mov.f32 	%f2107, %f2129;
	mov.f32 	%f2110, %f2129;
	mov.f32 	%f2111, %f2129;
	mov.f32 	%f2112, %f2129;
	mov.f32 	%f2114, %f2129;
	mov.f32 	%f2116, %f2129;
	mov.f32 	%f2122, %f2129;
	mov.f32 	%f2123, %f2129;
	mov.f32 	%f2125, %f2129;
	mov.f32 	%f2128, %f2129;
	mov.f32 	%f2129, %f532;
	bra.uni 	$L__BB1_79;
$L__BB1_77:
	mov.u32 	%r14, %ctaid.y;
	shl.b32 	%r15, %r14, 7;
	mov.u32 	%r16, %tid.x;
	add.s32 	%r17, %r16, %r15;
	mul.wide.u32 	%rd10, %r17, 4;
	add.s64 	%rd11, %rd1, %rd10;
	ld.global.f32 	%f786, [%rd11+94208];
	fma.rn.f32 	%f787, %f786, 0f41900000, 0f00000000;
	ld.global.f32 	%f788, [%rd11+147456];
	fma.rn.f32 	%f2100, %f788, 0f41900000, 0f00000000;
	ld.global.f32 	%f789, [%rd11+303104];
	fma.rn.f32 	%f790, %f789, 0f41400000, 0f00000000;
	ld.global.f32 	%f791, [%rd11+610304];
	fma.rn.f32 	%f2115, %f791, 0f41200000, 0f00000000;
	ld.global.f32 	%f792, [%rd11+770048];
	add.f32 	%f793, %f792, 0f00000000;
	ld.global.f32 	%f794, [%rd11+843776];
	fma.rn.f32 	%f795, %f794, 0f40800000, 0f00000000;
	ld.global.f32 	%f796, [%rd11+1011712];
	fma.rn.f32 	%f797, %f796, 0f41400000, 0f00000000;
	ld.global.f32 	%f798, [%rd11+929792];
	fma.rn.f32 	%f799, %f798, 0f41400000, 0f00000000;
	ld.global.f32 	%f800, [%rd11+1343488];
	fma.rn.f32 	%f2103, %f800, 0f40800000, 0f00000000;
	ld.global.f32 	%f801, [%rd11+1314816];
	fma.rn.f32 	%f802, %f801, 0f41980000, 0f00000000;
	ld.global.f32 	%f803, [%rd11+1400832];
	fma.rn.f32 	%f804, %f803, 0f40C00000, 0f00000000;
	fma.rn.f32 	%f571, %f803, 0f41980000, %f795;
	ld.global.f32 	%f805, [%rd11+1478656];
	fma.rn.f32 	%f2110, %f805, 0f41900000, 0f00000000;
	ld.global.f32 	%f806, [%rd11+1540096];
	fma.rn.f32 	%f2125, %f806, 0f41200000, %f799;
	ld.global.f32 	%f807, [%rd11+1945600];
	fma.rn.f32 	%f2113, %f807, 0f41700000, %f797;
	ld.global.f32 	%f808, [%rd11+1990656];
	fma.rn.f32 	%f809, %f808, 0f41000000, 0f00000000;
	ld.global.f32 	%f810, [%rd11+2002944];
	add.f32 	%f2120, %f810, 0f00000000;
	ld.global.f32 	%f811, [%rd11+2097152];
	fma.rn.f32 	%f2126, %f811, 0f40C00000, %f804;
	ld.global.f32 	%f812, [%rd11+2252800];
	fma.rn.f32 	%f2107, %f812, 0f41A00000, %f790;
	ld.global.f32 	%f813, [%rd11+2691072];
	add.f32 	%f2121, %f813, 0f00000000;
	ld.global.f32 	%f814, [%rd11+2809856];
	fma.rn.f32 	%f2116, %f814, 0f41200000, %f809;
	ld.global.f32 	%f815, [%rd11+3125248];
	fma.rn.f32 	%f2119, %f815, 0f41000000, 0f00000000;
	ld.global.f32 	%f816, [%rd11+3190784];
	fma.rn.f32 	%f817, %f816, 0f41900000, %f802;
	ld.global.f32 	%f818, [%rd11+3239936];
	fma.rn.f32 	%f2123, %f818, 0f41200000, 0f00000000;
	ld.global.f32 	%f819, [%rd11+3436544];
	fma.rn.f32 	%f2098, %f819, 0f41800000, 0f00000000;
	ld.global.f32 	%f820, [%rd11+3448832];
	fma.rn.f32 	%f2108, %f820, 0f41400000, 0f00000000;
	ld.global.f32 	%f821, [%rd11+3674112];
	fma.rn.f32 	%f822, %f821, 0f40800000, %f817;
	ld.global.f32 	%f823, [%rd11+3772416];
	fma.rn.f32 	%f2124, %f823, 0f41900000, %f793;
	ld.global.f32 	%f824, [%rd11+3760128];
	fma.rn.f32 	%f2128, %f824, 0f40000000, 0f00000000;
	ld.global.f32 	%f825, [%rd11+3911680];
	fma.rn.f32 	%f826, %f825, 0f41A00000, 0f00000000;
	ld.global.f32 	%f827, [%rd11+3948544];
	fma.rn.f32 	%f2104, %f827, 0f41880000, %f826;
	ld.global.f32 	%f828, [%rd11+4046848];
	fma.rn.f32 	%f2112, %f828, 0f40E00000, %f822;
	ld.global.f32 	%f829, [%rd11+4096000];
	fma.rn.f32 	%f2105, %f829, 0f41800000, 0f00000000;
	ld.global.f32 	%f830, [%rd11+4182016];
	fma.rn.f32 	%f2114, %f830, 0f41980000, %f787;
	mov.f32 	%f2099, %f2129;
	mov.f32 	%f2101, %f2129;
	mov.f32 	%f2102, %f2129;
	mov.f32 	%f2106, %f2129;
	mov.f32 	%f2109, %f2129;
	mov.f32 	%f2111, %f2129;
	mov.f32 	%f2117, %f2129;
	mov.f32 	%f2118, %f2129;
	mov.f32 	%f2122, %f2129;
	mov.f32 	%f2127, %f2129;
	mov.f32 	%f2129, %f571;
	bra.uni 	$L__BB1_79;
$L__BB1_78:
	mov.u32 	%r6, %ctaid.y;
	shl.b32 	%r7, %r6, 7;
	mov.u32 	%r8, %tid.x;
	add.s32 	%r9, %r8, %r7;
	mul.wide.u32 	%rd6, %r9, 4;
	add.s64 	%rd7, %rd1, %rd6;
	ld.global.f32 	%f713, [%rd7+241664];
	fma.rn.f32 	%f714, %f713, 0f40C00000, 0f00000000;
	ld.global.f32 	%f715, [%rd7+368640];
	fma.rn.f32 	%f716, %f715, 0f40A00000, 0f00000000;
	ld.global.f32 	%f717, [%rd7+495616];
	fma.rn.f32 	%f2107, %f717, 0f40C00000, 0f00000000;
	ld.global.f32 	%f718, [%rd7+405504];
	fma.rn.f32 	%f719, %f718, 0f40000000, 0f00000000;
	ld.global.f32 	%f720, [%rd7+638976];
	fma.rn.f32 	%f721, %f720, 0f40C00000, 0f00000000;
	ld.global.f32 	%f722, [%rd7+741376];
	fma.rn.f32 	%f723, %f722, 0f40C00000, %f719;
	ld.global.f32 	%f724, [%rd7+917504];
	fma.rn.f32 	%f725, %f724, 0f41600000, 0f00000000;
	ld.global.f32 	%f726, [%rd7+1101824];
	fma.rn.f32 	%f727, %f726, 0f41800000, 0f00000000;
	ld.global.f32 	%f728, [%rd7+1118208];
	fma.rn.f32 	%f2120, %f728, 0f40E00000, 0f00000000;
	ld.global.f32 	%f729, [%rd7+1622016];
	fma.rn.f32 	%f730, %f729, 0f41400000, %f727;
	ld.global.f32 	%f731, [%rd7+1757184];
	add.f32 	%f2126, %f731, 0f00000000;
	ld.global.f32 	%f732, [%rd7+1855488];
	fma.rn.f32 	%f2108, %f732, 0f41000000, %f723;
	ld.global.f32 	%f733, [%rd7+1908736];
	fma.rn.f32 	%f2128, %f733, 0f40A00000, 0f00000000;
	ld.global.f32 	%f734, [%rd7+1974272];
	fma.rn.f32 	%f2101, %f734, 0f41400000, %f730;
	ld.global.f32 	%f735, [%rd7+2281472];
	fma.rn.f32 	%f736, %f735, 0f40800000, 0f00000000;
	ld.global.f32 	%f737, [%rd7+2322432];
	fma.rn.f32 	%f738, %f737, 0f41880000, %f725;
	ld.global.f32 	%f739, [%rd7+2441216];
	fma.rn.f32 	%f2118, %f739, 0f41300000, 0f00000000;
	ld.global.f32 	%f740, [%rd7+2547712];
	fma.rn.f32 	%f2102, %f740, 0f40A00000, 0f00000000;
	ld.global.f32 	%f741, [%rd7+2572288];
	fma.rn.f32 	%f2110, %f741, 0f41000000, 0f00000000;
	ld.global.f32 	%f742, [%rd7+2732032];
	fma.rn.f32 	%f2100, %f742, 0f40800000, 0f00000000;
	ld.global.f32 	%f743, [%rd7+2662400];
	fma.rn.f32 	%f2123, %f743, 0f41700000, %f736;
	ld.global.f32 	%f744, [%rd7+2924544];
	fma.rn.f32 	%f2106, %f744, 0f41300000, 0f00000000;
	ld.global.f32 	%f745, [%rd7+3059712];
	fma.rn.f32 	%f2125, %f745, 0f40C00000, %f721;
	ld.global.f32 	%f746, [%rd7+3371008];
	fma.rn.f32 	%f2113, %f746, 0f40800000, %f716;
	ld.global.f32 	%f747, [%rd7+3547136];
	fma.rn.f32 	%f2124, %f747, 0f40800000, %f738;
	ld.global.f32 	%f748, [%rd7+3862528];
	fma.rn.f32 	%f2115, %f748, 0f41900000, 0f00000000;
	ld.global.f32 	%f749, [%rd7+4009984];
	fma.rn.f32 	%f2111, %f749, 0f40800000, 0f00000000;
	ld.global.f32 	%f750, [%rd7+3964928];
	fma.rn.f32 	%f2127, %f750, 0f41500000, %f714;
	mov.f32 	%f2098, %f2129;
	mov.f32 	%f2099, %f2129;
	mov.f32 	%f2103, %f2129;
	mov.f32 	%f2104, %f2129;
	mov.f32 	%f2105, %f2129;
	mov.f32 	%f2109, %f2129;
	mov.f32 	%f2112, %f2129;
	mov.f32 	%f2114, %f2129;
	mov.f32 	%f2116, %f2129;
	mov.f32 	%f2117, %f2129;
	mov.f32 	%f2119, %f2129;
	mov.f32 	%f2121, %f2129;
	mov.f32 	%f2122, %f2129;
$L__BB1_79:
	ld.param.u64 	%rd135, [_Z20matrixMultiplicationPfS_S__param_2];
	mov.u32 	%r130, %ctaid.x;
	shl.b32 	%r131, %r130, 15;
	mov.u32 	%r132, %ctaid.y;
	shl.b32 	%r133, %r132, 7;
	mov.u32 	%r134, %tid.x;
	or.b32  	%r135, %r131, %r134;
	add.s32 	%r136, %r135, %r133;
	cvta.to.global.u64 	%rd69, %rd135;
	mul.wide.u32 	%rd70, %r136, 4;
	add.s64 	%rd71, %rd69, %rd70;
	st.global.f32 	[%rd71], %f2098;
	add.s32 	%r137, %r136, 1024;
	mul.wide.u32 	%rd72, %r137, 4;
	add.s64 	%rd73, %rd69, %rd72;
	st.global.f32 	[%rd73], %f2099;
	add.s32 	%r138, %r136, 2048;
	mul.wide.u32 	%rd74, %r138, 4;
	add.s64 	%rd75, %rd69, %rd74;
	st.global.f32 	[%rd75], %f2100;
	add.s32 	%r139, %r136, 3072;
	mul.wide.u32 	%rd76, %r139, 4;
	add.s64 	%rd77, %rd69, %rd76;
	st.global.f32 	[%rd77], %f2101;
	add.s32 	%r140, %r136, 4096;
	mul.wide.u32 	%rd78, %r140, 4;
	add.s64 	%rd79, %rd69, %rd78;
	st.global.f32 	[%rd79], %f2102;
	add.s32 	%r141, %r136, 5120;
	mul.wide.u32 	%rd80, %r141, 4;
	add.s64 	%rd81, %rd69, %rd80;
	st.global.f32 	[%rd81], %f2103;
	add.s32 	%r142, %r136, 6144;
	mul.wide.u32 	%rd82, %r142, 4;
	add.s64 	%rd83, %rd69, %rd82;
	st.global.f32 	[%rd83], %f2104;
	add.s32 	%r143, %r136, 7168;
	mul.wide.u32 	%rd84, %r143, 4;
	add.s64 	%rd85, %rd69, %rd84;
	st.global.f32 	[%rd85], %f2105;
	add.s32 	%r144, %r136, 8192;
	mul.wide.u32 	%rd86, %r144, 4;
	add.s64 	%rd87, %rd69, %rd86;
	st.global.f32 	[%rd87], %f2106;
	add.s32 	%r145, %r136, 9216;
	mul.wide.u32 	%rd88, %r145, 4;
	add.s64 	%rd89, %rd69, %rd88;
	st.global.f32 	[%rd89], %f2107;
	add.s32 	%r146, %r136, 10240;
	mul.wide.u32 	%rd90, %r146, 4;
	add.s64 	%rd91, %rd69, %rd90;
	st.global.f32 	[%rd91], %f2108;
	add.s32 	%r147, %r136, 11264;
	mul.wide.u32 	%rd92, %r147, 4;
	add.s64 	%rd93, %rd69, %rd92;
	st.global.f32 	[%rd93], %f2109;
	add.s32 	%r148, %r136, 12288;
	mul.wide.u32 	%rd94, %r148, 4;
	add.s64 	%rd95, %rd69, %rd94;
	st.global.f32 	[%rd95], %f2110;
	add.s32 	%r149, %r136, 13312;
	mul.wide.u32 	%rd96, %r149, 4;
	add.s64 	%rd97, %rd69, %rd96;
	st.global.f32 	[%rd97], %f2111;
	add.s32 	%r150, %r136, 14336;
	mul.wide.u32 	%rd98, %r150, 4;
	add.s64 	%rd99, %rd69, %rd98;
	st.global.f32 	[%rd99], %f2112;
	add.s32 	%r151, %r136, 15360;
	mul.wide.u32 	%rd100, %r151, 4;
	add.s64 	%rd101, %rd69, %rd100;
	st.global.f32 	[%rd101], %f2113;
	add.s32 	%r152, %r136, 16384;
	mul.wide.u32 	%rd102, %r152, 4;
	add.s64 	%rd103, %rd69, %rd102;
	st.global.f32 	[%rd103], %f2114;
	add.s32 	%r153, %r136, 17408;
	mul.wide.u32 	%rd104, %r153, 4;
	add.s64 	%rd105, %rd69, %rd104;
	st.global.f32 	[%rd105], %f2115;
	add.s32 	%r154, %r136, 18432;
	mul.wide.u32 	%rd106, %r154, 4;
	add.s64 	%rd107, %rd69, %rd106;
	st.global.f32 	[%rd107], %f2116;
	add.s32 	%r155, %r136, 19456;
	mul.wide.u32 	%rd108, %r155, 4;
	add.s64 	%rd109, %rd69, %rd108;
	st.global.f32 	[%rd109], %f2117;
	add.s32 	%r156, %r136, 20480;
	mul.wide.u32 	%rd110, %r156, 4;
	add.s64 	%rd111, %rd69, %rd110;
	st.global.f32 	[%rd111], %f2118;
	add.s32 	%r157, %r136, 21504;
	mul.wide.u32 	%rd112, %r157, 4;
	add.s64 	%rd113, %rd69, %rd112;
	st.global.f32 	[%rd113], %f2119;
	add.s32 	%r158, %r136, 22528;
	mul.wide.u32 	%rd114, %r158, 4;
	add.s64 	%rd115, %rd69, %rd114;
	st.global.f32 	[%rd115], %f2120;
	add.s32 	%r159, %r136, 23552;
	mul.wide.u32 	%rd116, %r159, 4;
	add.s64 	%rd117, %rd69, %rd116;
	st.global.f32 	[%rd117], %f2121;
	add.s32 	%r160, %r136, 24576;
	mul.wide.u32 	%rd118, %r160, 4;
	add.s64 	%rd119, %rd69, %rd118;
	st.global.f32 	[%rd119], %f2122;
	add.s32 	%r161, %r136, 25600;
	mul.wide.u32 	%rd120, %r161, 4;
	add.s64 	%rd121, %rd69, %rd120;
	st.global.f32 	[%rd121], %f2123;
	add.s32 	%r162, %r136, 26624;
	mul.wide.u32 	%rd122, %r162, 4;
	add.s64 	%rd123, %rd69, %rd122;
	st.global.f32 	[%rd123], %f2124;
	add.s32 	%r163, %r136, 27648;
	mul.wide.u32 	%rd124, %r163, 4;
	add.s64 	%rd125, %rd69, %rd124;
	st.global.f32 	[%rd125], %f2125;
	add.s32 	%r164, %r136, 28672;
	mul.wide.u32 	%rd126, %r164, 4;
	add.s64 	%rd127, %rd69, %rd126;
	st.global.f32 	[%rd127], %f2126;
	add.s32 	%r165, %r136, 29696;
	mul.wide.u32 	%rd128, %r165, 4;
	add.s64 	%rd129, %rd69, %rd128;
	st.global.f32 	[%rd129], %f2127;
	add.s32 	%r166, %r136, 30720;
	mul.wide.u32 	%rd130, %r166, 4;
	add.s64 	%rd131, %rd69, %rd130;
	st.global.f32 	[%rd131], %f2128;
	add.s32 	%r167, %r136, 31744;
	mul.wide.u32 	%rd132, %r167, 4;
	add.s64 	%rd133, %rd69, %rd132;
	st.global.f32 	[%rd133], %f2129;
	ret;

}


// ===== COMPILED SASS (sm_100) =====

	.target	sm_100

	.elftype	@"ET_EXEC"


//--------------------- .note.nv.tkinfo           --------------------------
	.section	.note.nv.tkinfo,"",@"SHT_NOTE"
	.sectionflags	@"SHF_NOTE_NV_TKINFO"
	.tkinfo
        /*0018*/ 	.word	0x00000002
        /*0030*/ 	.string	""
        /*0030*/ 	.string	"ptxas"
        /*0030*/ 	.string	"Cuda compilation tools, release 13.0, V13.0.88"
        /*0030*/ 	.string	"Build cuda_13.0.r13.0/compiler.36424714_0"
        /*0030*/ 	.string	"-arch sm_100 -m 64 "



//--------------------- .note.nv.cuinfo           --------------------------
	.section	.note.nv.cuinfo,"",@"SHT_NOTE"
	.sectionflags	@"SHF_NOTE_NV_CUINFO"
        /*0018*/ 	.short	0x0002
        /*001a*/ 	.short	0x0064
        /*001c*/ 	.short	0x0082
	.zero		2


//--------------------- .nv.info                  --------------------------
	.section	.nv.info,"",@"SHT_CUDA_INFO"
	.align	4


	//----- nvinfo : EIATTR_REGCOUNT
	.align		4
        /*0000*/ 	.byte	0x04, 0x2f
        /*0002*/ 	.short	(.L_1 - .L_0)
	.align		4
.L_0:
        /*0004*/ 	.word	index@(_Z17compute_gemm_immaPKhS0_PiS1_Phii)
        /*0008*/ 	.word	0x00000044


	//----- nvinfo : EIATTR_FRAME_SIZE
	.align		4
.L_1:
        /*000c*/ 	.byte	0x04, 0x11
        /*000e*/ 	.short	(.L_3 - .L_2)
	.align		4
.L_2:
        /*0010*/ 	.word	index@(_Z17compute_gemm_immaPKhS0_PiS1_Phii)
        /*0014*/ 	.word	0x00000000


	//----- nvinfo : EIATTR_REGCOUNT
	.align		4
.L_3:
        /*0018*/ 	.byte	0x04, 0x2f
        /*001a*/ 	.short	(.L_5 - .L_4)
	.align		4
.L_4:
        /*001c*/ 	.word	index@(_Z20matrixMultiplicationPfS_S_)
        /*0020*/ 	.word	0x00000028


	//----- nvinfo : EIATTR_FRAME_SIZE
	.align		4
.L_5:
        /*0024*/ 	.byte	0x04, 0x11
        /*0026*/ 	.short	(.L_7 - .L_6)
	.align		4
.L_6:
        /*0028*/ 	.word	index@(_Z20matrixMultiplicationPfS_S_)
        /*002c*/ 	.word	0x00000000


	//----- nvinfo : EIATTR_MIN_STACK_SIZE
	.align		4
.L_7:
        /*0030*/ 	.byte	0x04, 0x12
        /*0032*/ 	.short	(.L_9 - .L_8)
	.align		4
.L_8:
        /*0034*/ 	.word	index@(_Z20matrixMultiplicationPfS_S_)
        /*0038*/ 	.word	0x00000000


	//----- nvinfo : EIATTR_MIN_STACK_SIZE
	.align		4
.L_9:
        /*003c*/ 	.byte	0x04, 0x12
        /*003e*/ 	.short	(.L_11 - .L_10)
	.align		4
.L_10:
        /*0040*/ 	.word	index@(_Z17compute_gemm_immaPKhS0_PiS1_Phii)
        /*0044*/ 	.word	0x00000000
.L_11:


//--------------------- .nv.compat                --------------------------
	.section	.nv.compat,"",@"SHT_CUDA_COMPAT_INFO"
	.align	4
        /*0000*/ 	.byte	0x02, 0x09, 0x00, 0x00, 0x02, 0x02, 0x01, 0x00, 0x02, 0x05, 0x05, 0x00, 0x03, 0x07, 0x01, 0x01
        /*0010*/ 	.byte	0x02, 0x03, 0x00, 0x00, 0x02, 0x06, 0x01, 0x00, 0x04, 0x0b, 0x08, 0x00, 0x01, 0x00, 0x00, 0x00
        /*0020*/ 	.byte	0x00, 0x00, 0x00, 0x00


//--------------------- .nv.info._Z20matrixMultiplicationPfS_S_ --------------------------
	.section	.nv.info._Z20matrixMultiplicationPfS_S_,"",@"SHT_CUDA_INFO"
	.sectionflags	@""
	.align	4


	//----- nvinfo : EIATTR_CUDA_API_VERSION
	.align		4
        /*0000*/ 	.byte	0x04, 0x37
        /*0002*/ 	.short	(.L_13 - .L_12)
.L_12:
        /*0004*/ 	.word	0x00000082


	//----- nvinfo : EIATTR_KPARAM_INFO
	.align		4
.L_13:
        /*0008*/ 	.byte	0x04, 0x17
        /*000a*/ 	.short	(.L_15 - .L_14)
.L_14:
        /*000c*/ 	.word	0x00000000
        /*0010*/ 	.short	0x0002
        /*0012*/ 	.short	0x0010
        /*0014*/ 	.byte	0x00, 0xf5, 0x21, 0x00


	//----- nvinfo : EIATTR_KPARAM_INFO
	.align		4
.L_15:
        /*0018*/ 	.byte	0x04, 0x17
        /*001a*/ 	.short	(.L_17 - .L_16)
.L_16:
        /*001c*/ 	.word	0x00000000
        /*0020*/ 	.short	0x0001
        /*0022*/ 	.short	0x0008
        /*0024*/ 	.byte	0x00, 0xf5, 0x21, 0x00


	//----- nvinfo : EIATTR_KPARAM_INFO
	.align		4
.L_17:
        /*0028*/ 	.byte	0x04, 0x17
        /*002a*/ 	.short	(.L_19 - .L_18)
.L_18:
        /*002c*/ 	.word	0x00000000
        /*0030*/ 	.short	0x0000
        /*0032*/ 	.short	0x0000
        /*0034*/ 	.byte	0x00, 0xf5, 0x21, 0x00


	//----- nvinfo : EIATTR_SPARSE_MMA_MASK
	.align		4
.L_19:
        /*0038*/ 	.byte	0x03, 0x50
        /*003a*/ 	.short	0x0000


	//----- nvinfo : EIATTR_MAXREG_COUNT
	.align		4
        /*003c*/ 	.byte	0x03, 0x1b
        /*003e*/ 	.short	0x00ff


	//----- nvinfo : EIATTR_MERCURY_ISA_VERSION
	.align		4
        /*0040*/ 	.byte	0x03, 0x5f
        /*0042*/ 	.short	0x0101


	//----- nvinfo : EIATTR_VRC_CTA_INIT_COUNT
	.align		4
        /*0044*/ 	.byte	0x02, 0x4a
	.zero		1
	.zero		1


	//----- nvinfo : EIATTR_EXIT_INSTR_OFFSETS
	.align		4
        /*0048*/ 	.byte	0x04, 0x1c
        /*004a*/ 	.short	(.L_21 - .L_20)


	//   ....[0]....
.L_20:
        /*004c*/ 	.word	0x0000b130


	//----- nvinfo : EIATTR_CBANK_PARAM_SIZE
	.align		4
.L_21:
        /*0050*/ 	.byte	0x03, 0x19
        /*0052*/ 	.short	0x0018


	//----- nvinfo : EIATTR_PARAM_CBANK
	.align		4
        /*0054*/ 	.byte	0x04, 0x0a
        /*0056*/ 	.short	(.L_23 - .L_22)
	.align		4
.L_22:
        /*0058*/ 	.word	index@(.nv.constant0._Z20matrixMultiplicationPfS_S_)
        /*005c*/ 	.short	0x0380
        /*005e*/ 	.short	0x0018


	//----- nvinfo : EIATTR_SW_WAR
	.align		4
.L_23:
        /*0060*/ 	.byte	0x04, 0x36
        /*0062*/ 	.short	(.L_25 - .L_24)
.L_24:
        /*0064*/ 	.word	0x00000008
.L_25:


//--------------------- .nv.info._Z17compute_gemm_immaPKhS0_PiS1_Phii --------------------------
	.section	.nv.info._Z17compute_gemm_immaPKhS0_PiS1_Phii,"",@"SHT_CUDA_INFO"
	.sectionflags	@""
	.align	4


	//----- nvinfo : EIATTR_CUDA_API_VERSION
	.align		4
        /*0000*/ 	.byte	0x04, 0x37
        /*0002*/ 	.short	(.L_27 - .L_26)
.L_26:
        /*0004*/ 	.word	0x00000082


	//----- nvinfo : EIATTR_KPARAM_INFO
	.align		4
.L_27:
        /*0008*/ 	.byte	0x04, 0x17
        /*000a*/ 	.short	(.L_29 - .L_28)
.L_28:
        /*000c*/ 	.word	0x00000000
        /*0010*/ 	.short	0x0006
        /*0012*/ 	.short	0x002c
        /*0014*/ 	.byte	0x00, 0xf0, 0x11, 0x00


	//----- nvinfo : EIATTR_KPARAM_INFO
	.align		4
.L_29:
        /*0018*/ 	.byte	0x04, 0x17
        /*001a*/ 	.short	(.L_31 - .L_30)
.L_30:
        /*001c*/ 	.word	0x00000000
        /*0020*/ 	.short	0x0005
        /*0022*/ 	.short	0x0028
        /*0024*/ 	.byte	0x00, 0xf0, 0x11, 0x00


	//----- nvinfo : EIATTR_KPARAM_INFO
	.align		4
.L_31:
        /*0028*/ 	.byte	0x04, 0x17
        /*002a*/ 	.short	(.L_33 - .L_32)
.L_32:
        /*002c*/ 	.word	0x00000000
        /*0030*/ 	.short	0x0004
        /*0032*/ 	.short	0x0020
        /*0034*/ 	.byte	0x00, 0xf5, 0x21, 0x00


	//----- nvinfo : EIATTR_KPARAM_INFO
	.align		4
.L_33:
        /*0038*/ 	.byte	0x04, 0x17
        /*003a*/ 	.short	(.L_35 - .L_34)
.L_34:
        /*003c*/ 	.word	0x00000000
        /*0040*/ 	.short	0x0003
        /*0042*/ 	.short	0x0018
        /*0044*/ 	.byte	0x00, 0xf5, 0x21, 0x00


	//----- nvinfo : EIATTR_KPARAM_INFO
	.align		4
.L_35:
        /*0048*/ 	.byte	0x04, 0x17
        /*004a*/ 	.short	(.L_37 - .L_36)
.L_36:
        /*004c*/ 	.word	0x00000000
        /*0050*/ 	.short	0x0002
        /*0052*/ 	.short	0x0010
        /*0054*/ 	.byte	0x00, 0xf5, 0x21, 0x00


	//----- nvinfo : EIATTR_KPARAM_INFO
	.align		4
.L_37:
        /*0058*/ 	.byte	0x04, 0x17
        /*005a*/ 	.short	(.L_39 - .L_38)
.L_38:
        /*005c*/ 	.word	0x00000000
        /*0060*/ 	.short	0x0001
        /*0062*/ 	.short	0x0008
        /*0064*/ 	.byte	0x00, 0xf5, 0x21, 0x00


	//----- nvinfo : EIATTR_KPARAM_INFO
	.align		4
.L_39:
        /*0068*/ 	.byte	0x04, 0x17
        /*006a*/ 	.short	(.L_41 - .L_40)
.L_40:
        /*006c*/ 	.word	0x00000000
        /*0070*/ 	.short	0x0000
        /*0072*/ 	.short	0x0000
        /*0074*/ 	.byte	0x00, 0xf5, 0x21, 0x00


	//----- nvinfo : EIATTR_SPARSE_MMA_MASK
	.align		4
.L_41:
        /*0078*/ 	.byte	0x03, 0x50
        /*007a*/ 	.short	0x0000


	//----- nvinfo : EIATTR_WMMA_USED
	.align		4
        /*007c*/ 	.byte	0x01, 0x2b
	.zero		2


	//----- nvinfo : EIATTR_MAXREG_COUNT
	.align		4
        /*0080*/ 	.byte	0x03, 0x1b
        /*0082*/ 	.short	0x00ff


	//----- nvinfo : EIATTR_NUM_BARRIERS
	.align		4
        /*0084*/ 	.byte	0x02, 0x4c
        /*0086*/ 	.byte	0x01
	.zero		1


	//----- nvinfo : EIATTR_MERCURY_ISA_VERSION
	.align		4
        /*0088*/ 	.byte	0x03, 0x5f
        /*008a*/ 	.short	0x0101


	//----- nvinfo : EIATTR_VRC_CTA_INIT_COUNT
	.align		4
        /*008c*/ 	.byte	0x02, 0x4a
	.zero		1
	.zero		1


	//----- nvinfo : EIATTR_EXIT_INSTR_OFFSETS
	.align		4
        /*0090*/ 	.byte	0x04, 0x1c
        /*0092*/ 	.short	(.L_43 - .L_42)


	//   ....[0]....
.L_42:
        /*0094*/ 	.word	0x000012a0


	//----- nvinfo : EIATTR_CBANK_PARAM_SIZE
	.align		4
.L_43:
        /*0098*/ 	.byte	0x03, 0x19
        /*009a*/ 	.short	0x0030


	//----- nvinfo : EIATTR_PARAM_CBANK
	.align		4
        /*009c*/ 	.byte	0x04, 0x0a
        /*009e*/ 	.short	(.L_45 - .L_44)
	.align		4
.L_44:
        /*00a0*/ 	.word	index@(.nv.constant0._Z17compute_gemm_immaPKhS0_PiS1_Phii)
        /*00a4*/ 	.short	0x0380
        /*00a6*/ 	.short	0x0030


	//----- nvinfo : EIATTR_SW_WAR
	.align		4
.L_45:
        /*00a8*/ 	.byte	0x04, 0x36
        /*00aa*/ 	.short	(.L_47 - .L_46)
.L_46:
        /*00ac*/ 	.word	0x00000008
.L_47:


//--------------------- .nv.callgraph             --------------------------
	.section	.nv.callgraph,"",@"SHT_CUDA_CALLGRAPH"
	.align	4
	.sectionentsize	8
	.align		4
        /*0000*/ 	.word	0x00000000
	.align		4
        /*0004*/ 	.word	0xffffffff
	.align		4
        /*0008*/ 	.word	0x00000000
	.align		4
        /*000c*/ 	.word	0xfffffffe
	.align		4
        /*0010*/ 	.word	0x00000000
	.align		4
        /*0014*/ 	.word	0xfffffffd
	.align		4
        /*0018*/ 	.word	0x00000000
	.align		4
        /*001c*/ 	.word	0xfffffffc


//--------------------- .text._Z20matrixMultiplicationPfS_S_ --------------------------
	.section	.text._Z20matrixMultiplicationPfS_S_,"ax",@progbits
	.align	128
        .global         _Z20matrixMultiplicationPfS_S_
        .type           _Z20matrixMultiplicationPfS_S_,@function
        .size           _Z20matrixMultiplicationPfS_S_,(.L_x_36 - _Z20matrixMultiplicationPfS_S_)
        .other          _Z20matrixMultiplicationPfS_S_,@"STO_CUDA_ENTRY STV_DEFAULT"
_Z20matrixMultiplicationPfS_S_:
.text._Z20matrixMultiplicationPfS_S_:
[----:B------:R-:W-:Y:S08]  /*0000*/  LDC R1, c[0x0][0x37c] ;  /* 0x0000df00ff017b82 */ /* 0x000ff00000000800 */
[----:B------:R-:W0:Y:S01]  /*0010*/  S2UR UR4, SR_CTAID.X ;  /* 0x00000000000479c3 */ /* 0x000e220000002500 */
[----:B------:R-:W-:Y:S01]  /*0020*/  HFMA2 R0, -RZ, RZ, 0, 0 ;  /* 0x00000000ff007431 */ /* 0x000fe200000001ff */
[----:B------:R-:W1:Y:S01]  /*0030*/  LDCU.64 UR6, c[0x0][0x358] ;  /* 0x00006b00ff0677ac */ /* 0x000e620008000a00 */
[----:B0-----:R-:W-:-:S09]  /*0040*/  UISETP.GT.AND UP0, UPT, UR4, 0xf, UPT ;  /* 0x0000000f0400788c */ /* 0x001fd2000bf04270 */
[----:B-1----:R-:W-:Y:S05]  /*0050*/  BRA.U UP0, `(.L_x_0) ;  /* 0x0000005500dc7547 */ /* 0x002fea000b800000 */
[----:B------:R-:W-:-:S09]  /*0060*/  UISETP.GT.AND UP0, UPT, UR4, 0x7, UPT ;  /* 0x000000070400788c */ /* 0x000fd2000bf04270 */
[----:B------:R-:W-:Y:S05]  /*0070*/  BRA.U UP0, `(.L_x_1) ;  /* 0x0000002900987547 */ /* 0x000fea000b800000 */
[----:B------:R-:W-:-:S09]  /*0080*/  UISETP.GT.AND UP0, UPT, UR4, 0x3, UPT ;  /* 0x000000030400788c */ /* 0x000fd2000bf04270 */
[----:B------:R-:W-:Y:S05]  /*0090*/  BRA.U UP0, `(.L_x_2) ;  /* 0x0000001500447547 */ /* 0x000fea000b800000 */
[----:B------:R-:W-:-:S09]  /*00a0*/  UISETP.GT.AND UP0, UPT, UR4, 0x1, UPT ;  /* 0x000000010400788c */ /* 0x000fd2000bf04270 */
[----:B------:R-:W-:Y:S05]  /*00b0*/  BRA.U UP0, `(.L_x_3) ;  /* 0x00000009009c7547 */ /* 0x000fea000b800000 */
[----:B------:R-:W-:-:S09]  /*00c0*/  UISETP.NE.AND UP0, UPT, UR4, URZ, UPT ;  /* 0x000000ff0400728c */ /* 0x000fd2000bf05270 */
[----:B------:R-:W-:Y:S05]  /*00d0*/  BRA.U !UP0, `(.L_x_4) ;  /* 0x0000000508687547 */ /* 0x000fea000b800000 */
[----:B------:R-:W-:Y:S01]  /*00e0*/  UISETP.NE.AND UP0, UPT, UR4, 0x1, UPT ;  /* 0x000000010400788c */ /* 0x000fe2000bf05270 */
[----:B------:R-:W-:Y:S02]  /*00f0*/  CS2R R36, SRZ ;  /* 0x0000000000247805 */ /* 0x000fe4000001ff00 */
[----:B------:R-:W-:Y:S02]  /*0100*/  CS2R R34, SRZ ;  /* 0x0000000000227805 */ /* 0x000fe4000001ff00 */
[----:B------:R-:W-:Y:S02]  /*0110*/  CS2R R32, SRZ ;  /* 0x0000000000207805 */ /* 0x000fe4000001ff00 */
[----:B------:R-:W-:Y:S02]  /*0120*/  CS2R R30, SRZ ;  /* 0x00000000001e7805 */ /* 0x000fe4000001ff00 */
[----:B------:R-:W-:Y:S02]  /*0130*/  CS2R R28, SRZ ;  /* 0x00000000001c7805 */ /* 0x000fe4000001ff00 */
[----:B------:R-:W-:-:S02]  /*0140*/  CS2R R26, SRZ ;  /* 0x00000000001a7805 */ /* 0x000fc4000001ff00 */
        /* <DEDUP_REMOVED lines=9> */
[----:B------:R-:W-:Y:S01]  /*01e0*/  MOV R4, RZ ;  /* 0x000000ff00047202 */ /* 0x000fe20000000f00 */
[----:B------:R-:W-:Y:S06]  /*01f0*/  BRA.U UP0, `(.L_x_5) ;  /* 0x000000a900387547 */ /* 0x000fec000b800000 */
[----:B------:R-:W0:Y:S01]  /*0200*/  S2R R3, SR_CTAID.Y ;  /* 0x0000000000037919 */ /* 0x000e220000002600 */
[----:B------:R-:W1:Y:S01]  /*0210*/  LDC.64 R18, c[0x0][0x388] ;  /* 0x0000e200ff127b82 */ /* 0x000e620000000a00 */
[----:B------:R-:W0:Y:S02]  /*0220*/  S2R R0, SR_TID.X ;  /* 0x0000000000007919 */ /* 0x000e240000002100 */
[----:B0-----:R-:W-:-:S05]  /*0230*/  LEA R3, R3, R0, 0x7 ;  /* 0x0000000003037211 */ /* 0x001fca00078e38ff */
[----:B-1----:R-:W-:-:S05]  /*0240*/  IMAD.WIDE.U32 R18, R3, 0x4, R18 ;  /* 0x0000000403127825 */ /* 0x002fca00078e0012 */
[----:B------:R-:W2:Y:S04]  /*0250*/  LDG.E R9, desc[UR6][R18.64+0x24000] ;  /* 0x0240000612097981 */ /* 0x000ea8000c1e1900 */
[----:B------:R-:W3:Y:S04]  /*0260*/  LDG.E R37, desc[UR6][R18.64+0x13a000] ;  /* 0x13a0000612257981 */ /* 0x000ee8000c1e1900 */
[----:B------:R-:W4:Y:S04]  /*0270*/  LDG.E R6, desc[UR6][R18.64+0x12000] ;  /* 0x0120000612067981 */ /* 0x000f28000c1e1900 */
[----:B------:R-:W5:Y:S04]  /*0280*/  LDG.E R7, desc[UR6][R18.64+0xe000] ;  /* 0x00e0000612077981 */ /* 0x000f68000c1e1900 */
        /* <DEDUP_REMOVED lines=18> */
[----:B------:R-:W5:Y:S01]  /*03b0*/  LDG.E R29, desc[UR6][R18.64+0x1af000] ;  /* 0x1af00006121d7981 */ /* 0x000f62000c1e1900 */
[----:B--2---:R-:W-:-:S04]  /*03c0*/  FFMA R9, R9, 11, RZ ;  /* 0x4130000009097823 */ /* 0x004fc800000000ff */
[----:B---3--:R-:W-:Y:S01]  /*03d0*/  FFMA R37, R37, 7, R9 ;  /* 0x40e0000025257823 */ /* 0x008fe20000000009 */
[----:B----4-:R-:W-:Y:S01]  /*03e0*/  FFMA R9, R6, 5, RZ ;  /* 0x40a0000006097823 */ /* 0x010fe200000000ff */
[----:B-----5:R-:W-:Y:S01]  /*03f0*/  FFMA R7, R7, 16, RZ ;  /* 0x4180000007077823 */ /* 0x020fe200000000ff */
[----:B------:R-:W-:Y:S02]  /*0400*/  FFMA R5, R5, 7, RZ ;  /* 0x40e0000005057823 */ /* 0x000fe400000000ff */
[----:B------:R-:W-:Y:S01]  /*0410*/  FFMA R22, R22, 17, R9 ;  /* 0x4188000016167823 */ /* 0x000fe20000000009 */
[----:B------:R-:W-:Y:S02]  /*0420*/  FFMA R7, R32, 14, R7 ;  /* 0x4160000020077823 */ /* 0x000fe40000000007 */
[----:B------:R-:W2:Y:S01]  /*0430*/  LDG.E R32, desc[UR6][R18.64+0x344000] ;  /* 0x3440000612207981 */ /* 0x000ea2000c1e1900 */
[----:B------:R-:W-:-:S03]  /*0440*/  FFMA R9, R28, 18, R5 ;  /* 0x419000001c097823 */ /* 0x000fc60000000005 */
[----:B------:R-:W3:Y:S01]  /*0450*/  LDG.E R28, desc[UR6][R18.64+0x37000] ;  /* 0x03700006121c7981 */ /* 0x000ee2000c1e1900 */
[----:B------:R-:W-:Y:S01]  /*0460*/  FADD R5, RZ, R20 ;  /* 0x00000014ff057221 */ /* 0x000fe20000000000 */
[----:B------:R-:W-:-:S03]  /*0470*/  FFMA R26, R26, 6, R7 ;  /* 0x40c000001a1a7823 */ /* 0x000fc60000000007 */
[----:B------:R-:W-:Y:S02]  /*0480*/  FFMA R7, R16, 15, R5 ;  /* 0x4170000010077823 */ /* 0x000fe40000000005 */
[----:B------:R-:W4:Y:S01]  /*0490*/  LDG.E R16, desc[UR6][R18.64+0x163000] ;  /* 0x1630000612107981 */ /* 0x000f22000c1e1900 */
[----:B------:R-:W-:Y:S01]  /*04a0*/  FFMA R6, R3, 18, RZ ;  /* 0x4190000003067823 */ /* 0x000fe200000000ff */
[----:B------:R-:W-:Y:S02]  /*04b0*/  FFMA R5, R2, 5, RZ ;  /* 0x40a0000002057823 */ /* 0x000fe400000000ff */
[----:B------:R-:W5:Y:S01]  /*04c0*/  LDG.E R2, desc[UR6][R18.64+0x52000] ;  /* 0x0520000612027981 */ /* 0x000f62000c1e1900 */
[----:B------:R-:W-:Y:S01]  /*04d0*/  FFMA R0, R0, 8, RZ ;  /* 0x4100000000007823 */ /* 0x000fe200000000ff */
[----:B------:R-:W-:Y:S02]  /*04e0*/  FFMA R3, R21, 15, R6 ;  /* 0x4170000015037823 */ /* 0x000fe40000000006 */
[----:B------:R-:W5:Y:S01]  /*04f0*/  LDG.E R6, desc[UR6][R18.64+0x1a9000] ;  /* 0x1a90000612067981 */ /* 0x000f62000c1e1900 */
[----:B------:R-:W-:-:S03]  /*0500*/  FFMA R34, R34, 6, R9 ;  /* 0x40c0000022227823 */ /* 0x000fc60000000009 */
        /* <DEDUP_REMOVED lines=9> */
[----:B------:R-:W-:Y:S01]  /*05a0*/  FFMA R33, R33, 5, RZ ;  /* 0x40a0000021217823 */ /* 0x000fe200000000ff */
[----:B------:R-:W-:Y:S01]  /*05b0*/  FFMA R31, R31, 19, RZ ;  /* 0x419800001f1f7823 */ /* 0x000fe200000000ff */
[----:B------:R-:W-:Y:S01]  /*05c0*/  FFMA R29, R29, 11, RZ ;  /* 0x413000001d1d7823 */ /* 0x000fe200000000ff */
[----:B--2---:R-:W-:Y:S01]  /*05d0*/  FADD R32, RZ, R32 ;  /* 0x00000020ff207221 */ /* 0x004fe20000000000 */
[----:B---3--:R-:W-:Y:S01]  /*05e0*/  FADD R28, RZ, R28 ;  /* 0x0000001cff1c7221 */ /* 0x008fe20000000000 */
[----:B----4-:R-:W-:Y:S01]  /*05f0*/  FFMA R16, R16, 16, RZ ;  /* 0x4180000010107823 */ /* 0x010fe200000000ff */
[----:B-----5:R-:W-:Y:S01]  /*0600*/  FFMA R2, R2, 16, RZ ;  /* 0x4180000002027823 */ /* 0x020fe200000000ff */
[----:B------:R-:W-:Y:S01]  /*0610*/  FFMA R6, R6, 18, RZ ;  /* 0x4190000006067823 */ /* 0x000fe200000000ff */
[----:B------:R-:W-:Y:S01]  /*0620*/  FFMA R9, R9, 6, RZ ;  /* 0x40c0000009097823 */ /* 0x000fe200000000ff */
[----:B------:R-:W-:Y:S01]  /*0630*/  FFMA R26, R26, 11, RZ ;  /* 0x413000001a1a7823 */ /* 0x000fe200000000ff */
[----:B------:R-:W-:Y:S01]  /*0640*/  FFMA R7, R7, 9, RZ ;  /* 0x4110000007077823 */ /* 0x000fe200000000ff */
[----:B------:R-:W-:Y:S01]  /*0650*/  FFMA R0, R5, 5, R0 ;  /* 0x40a0000005007823 */ /* 0x000fe20000000000 */
[----:B------:R-:W-:Y:S01]  /*0660*/  FFMA R13, R13, 12, RZ ;  /* 0x414000000d0d7823 */ /* 0x000fe200000000ff */
[----:B------:R-:W-:Y:S06]  /*0670*/  BRA `(.L_x_5) ;  /* 0x000000a400187947 */ /* 0x000fec0003800000 */
.L_x_4:
        /* <DEDUP_REMOVED lines=34> */
[----:B------:R-:W-:Y:S01]  /*08a0*/  HFMA2 R36, -RZ, RZ, 0, 0 ;  /* 0x00000000ff247431 */ /* 0x000fe200000001ff */
[----:B------:R-:W-:-:S02]  /*08b0*/  MOV R32, RZ ;  /* 0x000000ff00207202 */ /* 0x000fc40000000f00 */
[----:B------:R-:W-:Y:S01]  /*08c0*/  MOV R25, RZ ;  /* 0x000000ff00197202 */ /* 0x000fe20000000f00 */
[----:B--2---:R-:W-:-:S04]  /*08d0*/  FFMA R8, R8, 8, RZ ;  /* 0x4100000008087823 */ /* 0x004fc800000000ff */
[----:B---3--:R-:W-:Y:S01]  /*08e0*/  FFMA R17, R17, 13, R8 ;  /* 0x4150000011117823 */ /* 0x008fe20000000008 */
[----:B----4-:R-:W-:Y:S01]  /*08f0*/  FFMA R6, R6, 12, RZ ;  /* 0x4140000006067823 */ /* 0x010fe200000000ff */
[----:B-----5:R-:W-:Y:S01]  /*0900*/  FFMA R9, R9, 6, RZ ;  /* 0x40c0000009097823 */ /* 0x020fe200000000ff */
[----:B------:R-:W-:Y:S01]  /*0910*/  FFMA R7, R7, 19, RZ ;  /* 0x4198000007077823 */ /* 0x000fe200000000ff */
[----:B------:R-:W-:Y:S01]  /*0920*/  FFMA R21, R10, 15, RZ ;  /* 0x417000000a157823 */ /* 0x000fe200000000ff */
[----:B------:R-:W-:Y:S01]  /*0930*/  FFMA R17, R12, 9, R17 ;  /* 0x411000000c117823 */ /* 0x000fe20000000011 */
[----:B------:R-:W-:Y:S01]  /*0940*/  FFMA R10, R15, 17, R6 ;  /* 0x418800000f0a7823 */ /* 0x000fe20000000006 */
[----:B------:R-:W-:Y:S02]  /*0950*/  HFMA2 R15, -RZ, RZ, 0, 0 ;  /* 0x00000000ff0f7431 */ /* 0x000fe400000001ff */
[----:B------:R-:W-:Y:S01]  /*0960*/  FFMA R9, R30, 17, R9 ;  /* 0x418800001e097823 */ /* 0x000fe20000000009 */
[----:B------:R-:W-:Y:S01]  /*0970*/  FFMA R8, R3, 3, RZ ;  /* 0x4040000003087823 */ /* 0x000fe200000000ff */
[----:B------:R-:W-:Y:S01]  /*0980*/  FFMA R6, R5, 13, RZ ;  /* 0x4150000005067823 */ /* 0x000fe200000000ff */
[----:B------:R-:W-:Y:S01]  /*0990*/  FFMA R20, R20, 7, R7 ;  /* 0x40e0000014147823 */ /* 0x000fe20000000007 */
[----:B------:R-:W-:Y:S01]  /*09a0*/  CS2R R30, SRZ ;  /* 0x00000000001e7805 */ /* 0x000fe2000001ff00 */
[----:B------:R-:W-:Y:S01]  /*09b0*/  FFMA R28, R28, 20, R17 ;  /* 0x41a000001c1c7823 */ /* 0x000fe20000000011 */
[----:B------:R-:W-:-:S02]  /*09c0*/  HFMA2 R17, -RZ, RZ, 0, 0 ;  /* 0x00000000ff117431 */ /* 0x000fc400000001ff */
[----:B------:R-:W-:Y:S01]  /*09d0*/  FFMA R11, R11, 17, R10 ;  /* 0x418800000b0b7823 */ /* 0x000fe2000000000a */
[----:B------:R-:W-:Y:S01]  /*09e0*/  HFMA2 R10, -RZ, RZ, 0, 0 ;  /* 0x00000000ff0a7431 */ /* 0x000fe200000001ff */
[----:B------:R-:W-:Y:S01]  /*09f0*/  MOV R12, RZ ;  /* 0x000000ff000c7202 */ /* 0x000fe20000000f00 */
[----:B------:R-:W-:Y:S01]  /*0a00*/  FFMA R14, R14, 5, R9 ;  /* 0x40a000000e0e7823 */ /* 0x000fe20000000009 */
[----:B------:R-:W-:Y:S01]  /*0a10*/  MOV R3, RZ ;  /* 0x000000ff00037202 */ /* 0x000fe20000000f00 */
[----:B------:R-:W-:Y:S01]  /*0a20*/  FFMA R27, R27, 20, R8 ;  /* 0x41a000001b1b7823 */ /* 0x000fe20000000008 */
[----:B------:R-:W-:Y:S01]  /*0a30*/  CS2R R8, SRZ ;  /* 0x0000000000087805 */ /* 0x000fe2000001ff00 */
[----:B------:R-:W-:Y:S01]  /*0a40*/  FFMA R37, R37, 10, R6 ;  /* 0x4120000025257823 */ /* 0x000fe20000000006 */
[----:B------:R-:W-:Y:S01]  /*0a50*/  CS2R R6, SRZ ;  /* 0x0000000000067805 */ /* 0x000fe2000001ff00 */
[----:B------:R-:W-:Y:S01]  /*0a60*/  FFMA R22, R22, 2, R21 ;  /* 0x4000000016167823 */ /* 0x000fe20000000015 */
[----:B------:R-:W-:Y:S01]  /*0a70*/  FFMA R23, R23, 18, R20 ;  /* 0x4190000017177823 */ /* 0x000fe20000000014 */
[----:B------:R-:W-:Y:S01]  /*0a80*/  FFMA R26, R26, 2, RZ ;  /* 0x400000001a1a7823 */ /* 0x000fe200000000ff */
[----:B------:R-:W-:Y:S01]  /*0a90*/  FFMA R33, R33, 4, RZ ;  /* 0x4080000021217823 */ /* 0x000fe200000000ff */
[----:B------:R-:W-:Y:S01]  /*0aa0*/  FFMA R13, R13, 11, RZ ;  /* 0x413000000d0d7823 */ /* 0x000fe200000000ff */
[----:B------:R-:W-:Y:S01]  /*0ab0*/  FFMA R24, R24, 5, RZ ;  /* 0x40a0000018187823 */ /* 0x000fe200000000ff */
[----:B------:R-:W-:Y:S01]  /*0ac0*/  FADD R16, RZ, R16 ;  /* 0x00000010ff107221 */ /* 0x000fe20000000000 */
[----:B------:R-:W-:Y:S01]  /*0ad0*/  FFMA R2, R2, 16, RZ ;  /* 0x4180000002027823 */ /* 0x000fe200000000ff */
[----:B------:R-:W-:Y:S01]  /*0ae0*/  FFMA R35, R35, 4, RZ ;  /* 0x4080000023237823 */ /* 0x000fe200000000ff */
[----:B------:R-:W-:Y:S01]  /*0af0*/  FFMA R34, R34, 15, RZ ;  /* 0x4170000022227823 */ /* 0x000fe200000000ff */
[----:B------:R-:W-:Y:S01]  /*0b00*/  FFMA R29, R29, 17, RZ ;  /* 0x418800001d1d7823 */ /* 0x000fe200000000ff */
[----:B------:R-:W-:Y:S01]  /*0b10*/  FFMA R4, R4, 7, RZ ;  /* 0x40e0000004047823 */ /* 0x000fe200000000ff */
[----:B------:R-:W-:Y:S06]  /*0b20*/  BRA `(.L_x_5) ;  /* 0x0000009c00ec7947 */ /* 0x000fec0003800000 */
.L_x_3:
[----:B------:R-:W-:-:S09]  /*0b30*/  UISETP.NE.AND UP0, UPT, UR4, 0x2, UPT ;  /* 0x000000020400788c */ /* 0x000fd2000bf05270 */
[----:B------:R-:W-:Y:S05]  /*0b40*/  BRA.U !UP0, `(.L_x_6) ;  /* 0x0000000508387547 */ /* 0x000fea000b800000 */
[----:B------:R-:W-:Y:S01]  /*0b50*/  UISETP.NE.AND UP0, UPT, UR4, 0x3, UPT ;  /* 0x000000030400788c */ /* 0x000fe2000bf05270 */
[----:B------:R-:W-:Y:S01]  /*0b60*/  HFMA2 R4, -RZ, RZ, 0, 0 ;  /* 0x00000000ff047431 */ /* 0x000fe200000001ff */
        /* <DEDUP_REMOVED lines=14> */
[----:B------:R-:W-:Y:S01]  /*0c50*/  CS2R R10, SRZ ;  /* 0x00000000000a7805 */ /* 0x000fe2000001ff00 */
        /* <DEDUP_REMOVED lines=30> */
[----:B------:R-:W-:Y:S01]  /*0e40*/  FFMA R12, R12, 10, RZ ;  /* 0x412000000c0c7823 */ /* 0x000fe200000000ff */
[----:B------:R-:W-:Y:S01]  /*0e50*/  FFMA R14, R14, 10, RZ ;  /* 0x412000000e0e7823 */ /* 0x000fe200000000ff */
[----:B------:R-:W-:Y:S02]  /*0e60*/  FFMA R9, R5, 19, RZ ;  /* 0x4198000005097823 */ /* 0x000fe400000000ff */
[----:B------:R-:W2:Y:S01]  /*0e70*/  LDG.E R5, desc[UR6][R18.64+0xdb000] ;  /* 0x0db0000612057981 */ /* 0x000ea2000c1e1900 */
[----:B------:R-:W-:Y:S01]  /*0e80*/  FFMA R8, R8, 17, RZ ;  /* 0x4188000008087823 */ /* 0x000fe200000000ff */
[----:B------:R-:W-:Y:S01]  /*0e90*/  FFMA R23, R23, 20, R4 ;  /* 0x41a0000017177823 */ /* 0x000fe20000000004 */
[----:B------:R-:W-:-:S02]  /*0ea0*/  FFMA R4, R22, 7, R31 ;  /* 0x40e0000016047823 */ /* 0x000fc4000000001f */
[----:B------:R-:W3:Y:S01]  /*0eb0*/  LDG.E R31, desc[UR6][R18.64+0x1af000] ;  /* 0x1af00006121f7981 */ /* 0x000ee2000c1e1900 */
[----:B------:R-:W-:-:S03]  /*0ec0*/  FFMA R0, R21, 15, R12 ;  /* 0x4170000015007823 */ /* 0x000fc6000000000c */
[----:B------:R-:W4:Y:S01]  /*0ed0*/  LDG.E R12, desc[UR6][R18.64+0x2cc000] ;  /* 0x2cc00006120c7981 */ /* 0x000f22000c1e1900 */
[----:B------:R-:W-:-:S03]  /*0ee0*/  FFMA R17, R17, 6, R14 ;  /* 0x40c0000011117823 */ /* 0x000fc6000000000e */
[----:B------:R-:W5:Y:S01]  /*0ef0*/  LDG.E R14, desc[UR6][R18.64+0x3f000] ;  /* 0x03f00006120e7981 */ /* 0x000f62000c1e1900 */
[----:B------:R-:W-:-:S03]  /*0f00*/  FFMA R34, R34, 13, R9 ;  /* 0x4150000022227823 */ /* 0x000fc60000000009 */
[----:B------:R-:W5:Y:S01]  /*0f10*/  LDG.E R9, desc[UR6][R18.64+0x137000] ;  /* 0x1370000612097981 */ /* 0x000f62000c1e1900 */
[----:B------:R-:W-:-:S03]  /*0f20*/  FFMA R29, R29, 7, R8 ;  /* 0x40e000001d1d7823 */ /* 0x000fc60000000008 */
[----:B------:R-:W5:Y:S04]  /*0f30*/  LDG.E R8, desc[UR6][R18.64+0x2e8000] ;  /* 0x2e80000612087981 */ /* 0x000f68000c1e1900 */
[----:B------:R-:W5:Y:S01]  /*0f40*/  LDG.E R22, desc[UR6][R18.64+0x3d6000] ;  /* 0x3d60000612167981 */ /* 0x000f62000c1e1900 */
[----:B------:R-:W-:-:S04]  /*0f50*/  FADD R21, RZ, R20 ;  /* 0x00000014ff157221 */ /* 0x000fc80000000000 */
[----:B------:R-:W-:Y:S01]  /*0f60*/  FFMA R16, R16, 8, R21 ;  /* 0x4100000010107823 */ /* 0x000fe20000000015 */
[----:B------:R-:W-:Y:S01]  /*0f70*/  FFMA R30, R30, 20, RZ ;  /* 0x41a000001e1e7823 */ /* 0x000fe200000000ff */
[----:B------:R-:W-:Y:S01]  /*0f80*/  FFMA R26, R26, 3, RZ ;  /* 0x404000001a1a7823 */ /* 0x000fe200000000ff */
[----:B------:R-:W-:Y:S01]  /*0f90*/  FFMA R35, R35, 5, RZ ;  /* 0x40a0000023237823 */ /* 0x000fe200000000ff */
[----:B--2---:R-:W-:-:S04]  /*0fa0*/  FFMA R5, R5, 6, RZ ;  /* 0x40c0000005057823 */ /* 0x004fc800000000ff */
[----:B------:R-:W-:Y:S01]  /*0fb0*/  FFMA R36, R36, 18, R5 ;  /* 0x4190000024247823 */ /* 0x000fe20000000005 */
[----:B---3--:R-:W-:Y:S01]  /*0fc0*/  FFMA R31, R31, 12, RZ ;  /* 0x414000001f1f7823 */ /* 0x008fe200000000ff */
[----:B----4-:R-:W-:Y:S01]  /*0fd0*/  FFMA R12, R12, 7, RZ ;  /* 0x40e000000c0c7823 */ /* 0x010fe200000000ff */
[----:B-----5:R-:W-:Y:S01]  /*0fe0*/  FFMA R14, R14, 16, RZ ;  /* 0x418000000e0e7823 */ /* 0x020fe200000000ff */
[----:B------:R-:W-:Y:S01]  /*0ff0*/  FFMA R9, R9, 18, RZ ;  /* 0x4190000009097823 */ /* 0x000fe200000000ff */
[----:B------:R-:W-:Y:S01]  /*1000*/  FFMA R8, R8, 5, RZ ;  /* 0x40a0000008087823 */ /* 0x000fe200000000ff */
[----:B------:R-:W-:Y:S01]  /*1010*/  FADD R22, RZ, R22 ;  /* 0x00000016ff167221 */ /* 0x000fe20000000000 */
[----:B------:R-:W-:Y:S06]  /*1020*/  BRA `(.L_x_5) ;  /* 0x0000009800ac7947 */ /* 0x000fec0003800000 */
.L_x_6:
        /* <DEDUP_REMOVED lines=36> */
[----:B--2---:R-:W-:Y:S01]  /*1270*/  FFMA R0, R0, 13, RZ ;  /* 0x4150000000007823 */ /* 0x004fe200000000ff */
[----:B---3--:R-:W-:Y:S01]  /*1280*/  FFMA R6, R6, 15, RZ ;  /* 0x4170000006067823 */ /* 0x008fe200000000ff */
[----:B----4-:R-:W-:Y:S01]  /*1290*/  FFMA R7, R7, 15, RZ ;  /* 0x4170000007077823 */ /* 0x010fe200000000ff */
[----:B-----5:R-:W-:Y:S01]  /*12a0*/  FFMA R21, R4, 20, RZ ;  /* 0x41a0000004157823 */ /* 0x020fe200000000ff */
[----:B------:R-:W-:-:S02]  /*12b0*/  FFMA R4, R11, 4, R0 ;  /* 0x408000000b047823 */ /* 0x000fc40000000000 */
[----:B------:R-:W2:Y:S01]  /*12c0*/  LDG.E R0, desc[UR6][R18.64+0x174000] ;  /* 0x1740000612007981 */ /* 0x000ea2000c1e1900 */
[----:B------:R-:W-:-:S03]  /*12d0*/  FFMA R31, R31, 4, R6 ;  /* 0x408000001f1f7823 */ /* 0x000fc60000000006 */
[----:B------:R-:W3:Y:S01]  /*12e0*/  LDG.E R6, desc[UR6][R18.64+0x2c2000] ;  /* 0x2c20000612067981 */ /* 0x000ee2000c1e1900 */
[----:B------:R-:W-:-:S03]  /*12f0*/  FFMA R21, R8, 5, R21 ;  /* 0x40a0000008157823 */ /* 0x000fc60000000015 */
[----:B------:R-:W4:Y:S01]  /*1300*/  LDG.E R8, desc[UR6][R18.64+0x1e000] ;  /* 0x01e0000612087981 */ /* 0x000f22000c1e1900 */
[----:B------:R-:W-:-:S03]  /*1310*/  FFMA R36, R14, 12, R7 ;  /* 0x414000000e247823 */ /* 0x000fc60000000007 */
[----:B------:R-:W5:Y:S04]  /*1320*/  LDG.E R7, desc[UR6][R18.64+0xa5000] ;  /* 0x0a50000612077981 */ /* 0x000f68000c1e1900 */
[----:B------:R-:W5:Y:S04]  /*1330*/  LDG.E R14, desc[UR6][R18.64+0x351000] ;  /* 0x35100006120e7981 */ /* 0x000f68000c1e1900 */
[----:B------:R-:W5:Y:S01]  /*1340*/  LDG.E R11, desc[UR6][R18.64+0x352000] ;  /* 0x35200006120b7981 */ /* 0x000f62000c1e1900 */
[----:B------:R-:W-:Y:S01]  /*1350*/  FFMA R10, R10, 6, RZ ;  /* 0x40c000000a0a7823 */ /* 0x000fe200000000ff */
[----:B------:R-:W-:-:S03]  /*1360*/  FFMA R12, R12, 3, RZ ;  /* 0x404000000c0c7823 */ /* 0x000fc600000000ff */
[----:B------:R-:W-:Y:S01]  /*1370*/  FFMA R15, R15, 7, R10 ;  /* 0x40e000000f0f7823 */ /* 0x000fe2000000000a */
[----:B------:R-:W-:Y:S01]  /*1380*/  FFMA R5, R5, 10, RZ ;  /* 0x4120000005057823 */ /* 0x000fe200000000ff */
[----:B------:R-:W-:Y:S01]  /*1390*/  FFMA R10, R3, 13, RZ ;  /* 0x41500000030a7823 */ /* 0x000fe200000000ff */
[----:B------:R-:W-:Y:S01]  /*13a0*/  FADD R3, RZ, R37 ;  /* 0x00000025ff037221 */ /* 0x000fe20000000000 */
[----:B------:R-:W-:Y:S02]  /*13b0*/  HFMA2 R27, -RZ, RZ, 0, 0 ;  /* 0x00000000ff1b7431 */ /* 0x000fe400000001ff */
[----:B------:R-:W-:Y:S01]  /*13c0*/  FFMA R12, R23, 13, R12 ;  /* 0x41500000170c7823 */ /* 0x000fe2000000000c */
[----:B------:R-:W-:Y:S01]  /*13d0*/  FFMA R9, R9, 4, RZ ;  /* 0x4080000009097823 */ /* 0x000fe200000000ff */
[----:B------:R-:W-:Y:S01]  /*13e0*/  FFMA R2, R2, 16, RZ ;  /* 0x4180000002027823 */ /* 0x000fe200000000ff */
[----:B------:R-:W-:-:S03]  /*13f0*/  FFMA R5, R24, 9, R5 ;  /* 0x4110000018057823 */ /* 0x000fc60000000005 */
[----:B------:R-:W-:Y:S01]  /*1400*/  FFMA R37, R37, 7, R2 ;  /* 0x40e0000025257823 */ /* 0x000fe20000000002 */
[----:B------:R-:W-:Y:S01]  /*1410*/  FFMA R33, R33, 15, R10 ;  /* 0x4170000021217823 */ /* 0x000fe2000000000a */
[----:B------:R-:W-:Y:S01]  /*1420*/  CS2R R24, SRZ ;  /* 0x0000000000187805 */ /* 0x000fe2000001ff00 */
[----:B------:R-:W-:Y:S01]  /*1430*/  FFMA R10, R16, 19, R3 ;  /* 0x41980000100a7823 */ /* 0x000fe20000000003 */
[----:B------:R-:W-:Y:S01]  /*1440*/  HFMA2 R16, -RZ, RZ, 0, 0 ;  /* 0x00000000ff107431 */ /* 0x000fe200000001ff */
[----:B------:R-:W-:Y:S02]  /*1450*/  CS2R R2, SRZ ;  /* 0x0000000000027805 */ /* 0x000fe4000001ff00 */
[----:B------:R-:W-:Y:S01]  /*1460*/  MOV R23, RZ ;  /* 0x000000ff00177202 */ /* 0x000fe20000000f00 */
[----:B------:R-:W-:Y:S01]  /*1470*/  FFMA R35, R35, 3, R36 ;  /* 0x4040000023237823 */ /* 0x000fe20000000024 */
[----:B------:R-:W-:Y:S01]  /*1480*/  MOV R36, RZ ;  /* 0x000000ff00247202 */ /* 0x000fe20000000f00 */
[----:B------:R-:W-:Y:S01]  /*1490*/  FFMA R32, R32, 6, R9 ;  /* 0x40c0000020207823 */ /* 0x000fe20000000009 */
[----:B------:R-:W-:Y:S01]  /*14a0*/  FFMA R29, R29, 9, R12 ;  /* 0x411000001d1d7823 */ /* 0x000fe2000000000c */
[----:B------:R-:W-:Y:S01]  /*14b0*/  MOV R12, RZ ;  /* 0x000000ff000c7202 */ /* 0x000fe20000000f00 */
[----:B------:R-:W-:Y:S01]  /*14c0*/  FFMA R22, R22, 3, R5 ;  /* 0x4040000016167823 */ /* 0x000fe20000000005 */
[----:B------:R-:W-:Y:S01]  /*14d0*/  FFMA R9, R20, 6, R21 ;  /* 0x40c0000014097823 */ /* 0x000fe20000000015 */
[----:B------:R-:W-:Y:S01]  /*14e0*/  FFMA R34, R34, 13, RZ ;  /* 0x4150000022227823 */ /* 0x000fe200000000ff */
[----:B------:R-:W-:Y:S01]  /*14f0*/  FFMA R26, R26, 16, RZ ;  /* 0x418000001a1a7823 */ /* 0x000fe200000000ff */
[----:B------:R-:W-:Y:S01]  /*1500*/  FFMA R17, R17, 4, RZ ;  /* 0x4080000011117823 */ /* 0x000fe200000000ff */
[----:B------:R-:W-:Y:S01]  /*1510*/  FFMA R30, R30, 8, RZ ;  /* 0x410000001e1e7823 */ /* 0x000fe200000000ff */
[----:B------:R-:W-:Y:S01]  /*1520*/  FFMA R13, R13, 14, RZ ;  /* 0x416000000d0d7823 */ /* 0x000fe200000000ff */
[----:B------:R-:W-:Y:S01]  /*1530*/  FFMA R28, R28, 9, RZ ;  /* 0x411000001c1c7823 */ /* 0x000fe200000000ff */
[----:B--2---:R-:W-:Y:S01]  /*1540*/  FFMA R0, R0, 16, RZ ;  /* 0x4180000000007823 */ /* 0x004fe200000000ff */
[----:B---3--:R-:W-:Y:S01]  /*1550*/  FFMA R6, R6, 2, RZ ;  /* 0x4000000006067823 */ /* 0x008fe200000000ff */
[----:B----4-:R-:W-:Y:S01]  /*1560*/  FFMA R8, R8, 14, RZ ;  /* 0x4160000008087823 */ /* 0x010fe200000000ff */
[----:B-----5:R-:W-:Y:S01]  /*1570*/  FFMA R7, R7, 16, RZ ;  /* 0x4180000007077823 */ /* 0x020fe200000000ff */
[----:B------:R-:W-:Y:S01]  /*1580*/  FFMA R14, R14, 9, RZ ;  /* 0x411000000e0e7823 */ /* 0x000fe200000000ff */
[----:B------:R-:W-:Y:S01]  /*1590*/  FFMA R11, R11, 11, RZ ;  /* 0x413000000b0b7823 */ /* 0x000fe200000000ff */
[----:B------:R-:W-:Y:S06]  /*15a0*/  BRA `(.L_x_5) ;  /* 0x00000094004c7947 */ /* 0x000fec0003800000 */
.L_x_2:
[----:B------:R-:W-:-:S09]  /*15b0*/  UISETP.GT.AND UP0, UPT, UR4, 0x5, UPT ;  /* 0x000000050400788c */ /* 0x000fd2000bf04270 */
[----:B------:R-:W-:Y:S05]  /*15c0*/  BRA.U UP0, `(.L_x_7) ;  /* 0x0000000900e47547 */ /* 0x000fea000b800000 */
        /* <DEDUP_REMOVED lines=49> */
[----:B---3--:R-:W-:Y:S02]  /*18e0*/  FFMA R23, R24, 7, R15 ;  /* 0x40e0000018177823 */ /* 0x008fe4000000000f */
[----:B------:R-:W2:Y:S01]  /*18f0*/  LDG.E R24, desc[UR6][R8.64+0x7c000] ;  /* 0x07c0000608187981 */ /* 0x000ea2000c1e1900 */
[----:B----4-:R-:W-:Y:S01]  /*1900*/  FFMA R7, R7, 17, RZ ;  /* 0x4188000007077823 */ /* 0x010fe200000000ff */
[----:B-----5:R-:W-:Y:S01]  /*1910*/  FFMA R23, R20, 20, R23 ;  /* 0x41a0000014177823 */ /* 0x020fe20000000017 */
[----:B------:R-:W-:Y:S01]  /*1920*/  FFMA R14, R14, 5, RZ ;  /* 0x40a000000e0e7823 */ /* 0x000fe200000000ff */
[----:B------:R-:W-:Y:S01]  /*1930*/  FFMA R20, R3, 4, RZ ;  /* 0x4080000003147823 */ /* 0x000fe200000000ff */
[----:B------:R-:W-:Y:S01]  /*1940*/  FFMA R3, R4, 9, RZ ;  /* 0x4110000004037823 */ /* 0x000fe200000000ff */
[----:B------:R-:W-:Y:S01]  /*1950*/  FFMA R15, R22, 9, R7 ;  /* 0x41100000160f7823 */ /* 0x000fe20000000007 */
[----:B------:R-:W-:Y:S01]  /*1960*/  FADD R22, R14, R21 ;  /* 0x000000150e167221 */ /* 0x000fe20000000000 */
[----:B------:R-:W-:Y:S01]  /*1970*/  FFMA R14, R5, 10, RZ ;  /* 0x41200000050e7823 */ /* 0x000fe200000000ff */
[----:B------:R-:W-:-:S02]  /*1980*/  FFMA R18, R18, 17, R3 ;  /* 0x4188000012127823 */ /* 0x000fc40000000003 */
[----:B------:R-:W3:Y:S01]  /*1990*/  LDG.E R3, desc[UR6][R8.64+0x2ef000] ;  /* 0x2ef0000608037981 */ /* 0x000ee2000c1e1900 */
[----:B------:R-:W-:-:S03]  /*19a0*/  FFMA R5, R2, 8, RZ ;  /* 0x4100000002057823 */ /* 0x000fc600000000ff */
[----:B------:R-:W4:Y:S01]  /*19b0*/  LDG.E R2, desc[UR6][R8.64+0x173000] ;  /* 0x1730000608027981 */ /* 0x000f22000c1e1900 */
[----:B------:R-:W-:-:S03]  /*19c0*/  FADD R31, R20, R31 ;  /* 0x0000001f141f7221 */ /* 0x000fc60000000000 */
        /* <DEDUP_REMOVED lines=12> */
[----:B------:R-:W5:Y:S04]  /*1a90*/  LDG.E R15, desc[UR6][R8.64+0x26d000] ;  /* 0x26d00006080f7981 */ /* 0x000f68000c1e1900 */
[----:B------:R0:W5:Y:S01]  /*1aa0*/  LDG.E R18, desc[UR6][R8.64+0x3b2000] ;  /* 0x3b20000608127981 */ /* 0x000162000c1e1900 */
[----:B------:R-:W-:Y:S01]  /*1ab0*/  FFMA R34, R34, 15, RZ ;  /* 0x4170000022227823 */ /* 0x000fe200000000ff */
[----:B------:R-:W-:Y:S01]  /*1ac0*/  FFMA R27, R27, 13, RZ ;  /* 0x415000001b1b7823 */ /* 0x000fe200000000ff */
[----:B------:R-:W-:Y:S01]  /*1ad0*/  FFMA R30, R30, 20, RZ ;  /* 0x41a000001e1e7823 */ /* 0x000fe200000000ff */
[----:B------:R-:W-:Y:S01]  /*1ae0*/  FFMA R32, R32, 16, RZ ;  /* 0x4180000020207823 */ /* 0x000fe200000000ff */
[----:B--2---:R-:W-:Y:S01]  /*1af0*/  FFMA R24, R24, 3, RZ ;  /* 0x4040000018187823 */ /* 0x004fe200000000ff */
[----:B---3--:R-:W-:Y:S01]  /*1b00*/  FFMA R3, R3, 13, RZ ;  /* 0x4150000003037823 */ /* 0x008fe200000000ff */
[----:B----4-:R-:W-:-:S03]  /*1b10*/  FFMA R2, R2, 16, RZ ;  /* 0x4180000002027823 */ /* 0x010fc600000000ff */
[----:B-----5:R-:W-:Y:S01]  /*1b20*/  FFMA R23, R20, 10, R3 ;  /* 0x4120000014177823 */ /* 0x020fe20000000003 */
[----:B------:R-:W-:Y:S01]  /*1b30*/  FFMA R3, R19, 6, RZ ;  /* 0x40c0000013037823 */ /* 0x000fe200000000ff */
[----:B------:R-:W-:Y:S01]  /*1b40*/  FFMA R22, R22, 12, RZ ;  /* 0x4140000016167823 */ /* 0x000fe200000000ff */
[----:B------:R-:W-:Y:S01]  /*1b50*/  FFMA R16, R16, 9, RZ ;  /* 0x4110000010107823 */ /* 0x000fe200000000ff */
[----:B------:R-:W-:Y:S01]  /*1b60*/  FFMA R14, R14, 15, RZ ;  /* 0x417000000e0e7823 */ /* 0x000fe200000000ff */
[----:B0-----:R-:W-:Y:S01]  /*1b70*/  FFMA R8, R5, 6, RZ ;  /* 0x40c0000005087823 */ /* 0x001fe200000000ff */
[----:B------:R-:W-:Y:S01]  /*1b80*/  FFMA R15, R15, 12, RZ ;  /* 0x414000000f0f7823 */ /* 0x000fe200000000ff */
[----:B------:R-:W-:Y:S01]  /*1b90*/  FFMA R9, R18, 9, RZ ;  /* 0x4110000012097823 */ /* 0x000fe200000000ff */
[----:B------:R-:W-:Y:S06]  /*1ba0*/  BRA `(.L_x_5) ;  /* 0x0000008c00cc7947 */ /* 0x000fec0003800000 */
.L_x_8:
        /* <DEDUP_REMOVED lines=39> */
[----:B---3--:R-:W-:-:S03]  /*1e20*/  FFMA R12, R12, 3, RZ ;  /* 0x404000000c0c7823 */ /* 0x008fc600000000ff */
[----:B----4-:R-:W-:Y:S02]  /*1e30*/  FFMA R13, R17, 20, R13 ;  /* 0x41a00000110d7823 */ /* 0x010fe4000000000d */
[----:B------:R-:W2:Y:S01]  /*1e40*/  LDG.E R17, desc[UR6][R18.64+0x1000] ;  /* 0x0010000612117981 */ /* 0x000ea2000c1e1900 */
[----:B-----5:R-:W-:Y:S01]  /*1e50*/  FFMA R27, R27, 9, R12 ;  /* 0x411000001b1b7823 */ /* 0x020fe2000000000c */
[----:B------:R-:W-:Y:S01]  /*1e60*/  FFMA R9, R9, 18, RZ ;  /* 0x4190000009097823 */ /* 0x000fe200000000ff */
[----:B------:R-:W-:Y:S02]  /*1e70*/  FFMA R12, R7, 20, RZ ;  /* 0x41a00000070c7823 */ /* 0x000fe400000000ff */
[----:B------:R-:W3:Y:S01]  /*1e80*/  LDG.E R7, desc[UR6][R18.64+0x322000] ;  /* 0x3220000612077981 */ /* 0x000ee2000c1e1900 */
[----:B------:R-:W-:Y:S01]  /*1e90*/  FFMA R28, R28, 10, R13 ;  /* 0x412000001c1c7823 */ /* 0x000fe2000000000d */
[----:B------:R-:W-:Y:S02]  /*1ea0*/  FFMA R34, R34, 13, R27 ;  /* 0x4150000022227823 */ /* 0x000fe4000000001b */
[----:B------:R-:W4:Y:S01]  /*1eb0*/  LDG.E R27, desc[UR6][R18.64+0x31c000] ;  /* 0x31c00006121b7981 */ /* 0x000f22000c1e1900 */
[----:B------:R-:W-:-:S03]  /*1ec0*/  FFMA R9, R16, 14, R9 ;  /* 0x4160000010097823 */ /* 0x000fc60000000009 */
[----:B------:R-:W5:Y:S01]  /*1ed0*/  LDG.E R16, desc[UR6][R18.64+0x397000] ;  /* 0x3970000612107981 */ /* 0x000f62000c1e1900 */
[----:B------:R-:W-:-:S03]  /*1ee0*/  FFMA R13, R15, 2, R12 ;  /* 0x400000000f0d7823 */ /* 0x000fc6000000000c */
[----:B------:R-:W5:Y:S01]  /*1ef0*/  LDG.E R15, desc[UR6][R18.64+0x391000] ;  /* 0x39100006120f7981 */ /* 0x000f62000c1e1900 */
[----:B------:R-:W-:Y:S01]  /*1f00*/  FFMA R12, R10, 19, RZ ;  /* 0x419800000a0c7823 */ /* 0x000fe200000000ff */
[----:B------:R-:W-:Y:S01]  /*1f10*/  FFMA R10, R11, 8, RZ ;  /* 0x410000000b0a7823 */ /* 0x000fe200000000ff */
[----:B------:R-:W-:Y:S02]  /*1f20*/  FFMA R11, R2, 12, RZ ;  /* 0x41400000020b7823 */ /* 0x000fe400000000ff */
[----:B------:R-:W-:Y:S01]  /*1f30*/  FFMA R12, R35, 9, R12 ;  /* 0x41100000230c7823 */ /* 0x000fe2000000000c */
[----:B------:R-:W-:Y:S01]  /*1f40*/  FFMA R4, R4, 19, RZ ;  /* 0x4198000004047823 */ /* 0x000fe200000000ff */
[----:B------:R-:W-:Y:S01]  /*1f50*/  FFMA R14, R14, 8, R13 ;  /* 0x410000000e0e7823 */ /* 0x000fe2000000000d */
[----:B------:R-:W-:Y:S01]  /*1f60*/  FFMA R35, R25, 17, R10 ;  /* 0x4188000019237823 */ /* 0x000fe2000000000a */
[----:B------:R-:W-:Y:S01]  /*1f70*/  FFMA R24, R24, 11, R11 ;  /* 0x4130000018187823 */ /* 0x000fe2000000000b */
[----:B------:R-:W-:Y:S01]  /*1f80*/  FFMA R13, R6, 17, RZ ;  /* 0x41880000060d7823 */ /* 0x000fe200000000ff */
[----:B------:R-:W-:Y:S01]  /*1f90*/  FFMA R25, R8, 16, RZ ;  /* 0x4180000008197823 */ /* 0x000fe200000000ff */
[----:B------:R-:W-:-:S02]  /*1fa0*/  HFMA2 R8, -RZ, RZ, 0, 0 ;  /* 0x00000000ff087431 */ /* 0x000fc400000001ff */
[----:B------:R-:W-:Y:S01]  /*1fb0*/  FFMA R3, R3, 11, RZ ;  /* 0x4130000003037823 */ /* 0x000fe200000000ff */
[----:B------:R-:W-:Y:S01]  /*1fc0*/  FFMA R5, R5, 9, RZ ;  /* 0x4110000005057823 */ /* 0x000fe200000000ff */
[----:B------:R-:W-:Y:S01]  /*1fd0*/  CS2R R10, SRZ ;  /* 0x00000000000a7805 */ /* 0x000fe2000001ff00 */
[----:B------:R-:W-:Y:S01]  /*1fe0*/  FFMA R23, R23, 14, R28 ;  /* 0x4160000017177823 */ /* 0x000fe2000000001c */
[----:B------:R-:W-:Y:S02]  /*1ff0*/  HFMA2 R28, -RZ, RZ, 0, 0 ;  /* 0x00000000ff1c7431 */ /* 0x000fe400000001ff */
[----:B------:R-:W-:Y:S01]  /*2000*/  FFMA R31, R31, 4, R4 ;  /* 0x408000001f1f7823 */ /* 0x000fe20000000004 */
[----:B------:R-:W-:Y:S01]  /*2010*/  HFMA2 R4, -RZ, RZ, 0, 0 ;  /* 0x00000000ff047431 */ /* 0x000fe200000001ff */
[----:B------:R-:W-:Y:S01]  /*2020*/  MOV R6, RZ ;  /* 0x000000ff00067202 */ /* 0x000fe20000000f00 */
[----:B------:R-:W-:Y:S01]  /*2030*/  FFMA R9, R36, 15, R9 ;  /* 0x4170000024097823 */ /* 0x000fe20000000009 */
[----:B------:R-:W-:Y:S01]  /*2040*/  CS2R R36, SRZ ;  /* 0x0000000000247805 */ /* 0x000fe2000001ff00 */
[----:B------:R-:W-:Y:S01]  /*2050*/  FFMA R30, R30, 2, R35 ;  /* 0x400000001e1e7823 */ /* 0x000fe20000000023 */
[----:B------:R-:W-:Y:S01]  /*2060*/  MOV R35, RZ ;  /* 0x000000ff00237202 */ /* 0x000fe20000000f00 */
[----:B------:R-:W-:Y:S01]  /*2070*/  FFMA R13, R22, 15, R13 ;  /* 0x41700000160d7823 */ /* 0x000fe2000000000d */
[----:B------:R-:W-:Y:S01]  /*2080*/  MOV R22, RZ ;  /* 0x000000ff00167202 */ /* 0x000fe20000000f00 */
[----:B------:R-:W-:Y:S01]  /*2090*/  FFMA R26, R26, 20, R25 ;  /* 0x41a000001a1a7823 */ /* 0x000fe20000000019 */
[----:B------:R-:W-:Y:S01]  /*20a0*/  FFMA R2, R21, 2, R24 ;  /* 0x4000000015027823 */ /* 0x000fe20000000018 */
[----:B------:R-:W-:Y:S01]  /*20b0*/  CS2R R24, SRZ ;  /* 0x0000000000187805 */ /* 0x000fe2000001ff00 */
[----:B------:R-:W-:Y:S01]  /*20c0*/  FFMA R32, R32, 2, R3 ;  /* 0x4000000020207823 */ /* 0x000fe20000000003 */
[----:B------:R-:W-:Y:S01]  /*20d0*/  FFMA R3, R20, 14, R5 ;  /* 0x4160000014037823 */ /* 0x000fe20000000005 */
[----:B------:R-:W-:Y:S01]  /*20e0*/  FFMA R29, R29, 13, RZ ;  /* 0x415000001d1d7823 */ /* 0x000fe200000000ff */
[----:B------:R-:W-:Y:S01]  /*20f0*/  FFMA R33, R33, 11, RZ ;  /* 0x4130000021217823 */ /* 0x000fe200000000ff */
[----:B--2---:R-:W-:Y:S01]  /*2100*/  FFMA R17, R17, 10, RZ ;  /* 0x4120000011117823 */ /* 0x004fe200000000ff */
[----:B---3--:R-:W-:Y:S01]  /*2110*/  FFMA R7, R7, 8, RZ ;  /* 0x4100000007077823 */ /* 0x008fe200000000ff */
[----:B----4-:R-:W-:Y:S01]  /*2120*/  FFMA R27, R27, 18, RZ ;  /* 0x419000001b1b7823 */ /* 0x010fe200000000ff */
[----:B-----5:R-:W-:Y:S01]  /*2130*/  FFMA R16, R16, 12, RZ ;  /* 0x4140000010107823 */ /* 0x020fe200000000ff */
[----:B------:R-:W-:Y:S01]  /*2140*/  FADD R15, RZ, R15 ;  /* 0x0000000fff0f7221 */ /* 0x000fe20000000000 */
[----:B------:R-:W-:Y:S06]  /*2150*/  BRA `(.L_x_5) ;  /* 0x0000008800607947 */ /* 0x000fec0003800000 */
.L_x_7:
[----:B------:R-:W-:-:S09]  /*2160*/  UISETP.NE.AND UP0, UPT, UR4, 0x6, UPT ;  /* 0x000000060400788c */ /* 0x000fd2000bf05270 */
        /* <DEDUP_REMOVED lines=47> */
[----:B----4-:R-:W-:-:S02]  /*2460*/  FFMA R7, R7, 2, RZ ;  /* 0x4000000007077823 */ /* 0x010fc400000000ff */
[----:B-----5:R-:W-:Y:S01]  /*2470*/  FFMA R3, R20, 7, R3 ;  /* 0x40e0000014037823 */ /* 0x020fe20000000003 */
[----:B------:R-:W-:Y:S01]  /*2480*/  FFMA R29, R29, 15, R8 ;  /* 0x417000001d1d7823 */ /* 0x000fe20000000008 */
[----:B------:R-:W-:Y:S02]  /*2490*/  FFMA R8, R16, 12, R7 ;  /* 0x4140000010087823 */ /* 0x000fe40000000007 */
[----:B------:R-:W2:Y:S01]  /*24a0*/  LDG.E R16, desc[UR6][R4.64+0x3e9000] ;  /* 0x3e90000604107981 */ /* 0x000ea2000c1e1900 */
[----:B------:R-:W-:Y:S01]  /*24b0*/  FFMA R6, R6, 2, RZ ;  /* 0x4000000006067823 */ /* 0x000fe200000000ff */
[----:B------:R-:W-:Y:S02]  /*24c0*/  FFMA R7, R11, 12, RZ ;  /* 0x414000000b077823 */ /* 0x000fe400000000ff */
        /* <DEDUP_REMOVED lines=8> */
[----:B------:R0:W5:Y:S01]  /*2550*/  LDG.E R7, desc[UR6][R4.64+0x9e000] ;  /* 0x09e0000604077981 */ /* 0x000162000c1e1900 */
[----:B------:R-:W-:Y:S01]  /*2560*/  FFMA R32, R32, 16, RZ ;  /* 0x4180000020207823 */ /* 0x000fe200000000ff */
[----:B0-----:R-:W-:Y:S01]  /*2570*/  FFMA R4, R17, 8, RZ ;  /* 0x4100000011047823 */ /* 0x001fe200000000ff */
[----:B------:R-:W-:Y:S01]  /*2580*/  FFMA R35, R35, 7, RZ ;  /* 0x40e0000023237823 */ /* 0x000fe200000000ff */
[----:B------:R-:W-:Y:S01]  /*2590*/  FFMA R31, R31, 12, RZ ;  /* 0x414000001f1f7823 */ /* 0x000fe200000000ff */
[----:B------:R-:W-:Y:S01]  /*25a0*/  FFMA R34, R34, 5, RZ ;  /* 0x40a0000022227823 */ /* 0x000fe200000000ff */
[----:B------:R-:W-:Y:S01]  /*25b0*/  FFMA R24, R24, 5, RZ ;  /* 0x40a0000018187823 */ /* 0x000fe200000000ff */
[----:B------:R-:W-:Y:S01]  /*25c0*/  FFMA R30, R30, 14, RZ ;  /* 0x416000001e1e7823 */ /* 0x000fe200000000ff */
[----:B------:R-:W-:Y:S01]  /*25d0*/  FFMA R23, R23, 15, RZ ;  /* 0x4170000017177823 */ /* 0x000fe200000000ff */
[----:B---3--:R-:W-:-:S04]  /*25e0*/  FFMA R11, R11, 18, RZ ;  /* 0x419000000b0b7823 */ /* 0x008fc800000000ff */
[----:B--2---:R-:W-:Y:S01]  /*25f0*/  FADD R16, R11, R16 ;  /* 0x000000100b107221 */ /* 0x004fe20000000000 */
[----:B------:R-:W-:Y:S01]  /*2600*/  FFMA R11, R19, 4, RZ ;  /* 0x40800000130b7823 */ /* 0x000fe200000000ff */
[----:B----4-:R-:W-:Y:S01]  /*2610*/  FADD R14, RZ, R14 ;  /* 0x0000000eff0e7221 */ /* 0x010fe20000000000 */
[----:B-----5:R-:W-:Y:S01]  /*2620*/  FFMA R17, R18, 11, RZ ;  /* 0x4130000012117823 */ /* 0x020fe200000000ff */
[----:B------:R-:W-:Y:S01]  /*2630*/  FFMA R6, R6, 6, RZ ;  /* 0x40c0000006067823 */ /* 0x000fe200000000ff */
[----:B------:R-:W-:Y:S01]  /*2640*/  FFMA R7, R7, 7, RZ ;  /* 0x40e0000007077823 */ /* 0x000fe200000000ff */
[----:B------:R-:W-:Y:S06]  /*2650*/  BRA `(.L_x_5) ;  /* 0x0000008400207947 */ /* 0x000fec0003800000 */
.L_x_9:
        /* <DEDUP_REMOVED lines=32> */
[----:B------:R0:W5:Y:S01]  /*2860*/  LDG.E R30, desc[UR6][R14.64+0x36d000] ;  /* 0x36d000060e1e7981 */ /* 0x000162000c1e1900 */
[----:B------:R-:W-:-:S02]  /*2870*/  HFMA2 R37, -RZ, RZ, 0, 0 ;  /* 0x00000000ff257431 */ /* 0x000fc400000001ff */
[----:B------:R-:W-:Y:S01]  /*2880*/  HFMA2 R31, -RZ, RZ, 0, 0 ;  /* 0x00000000ff1f7431 */ /* 0x000fe200000001ff */
[----:B------:R-:W-:Y:S02]  /*2890*/  MOV R35, RZ ;  /* 0x000000ff00237202 */ /* 0x000fe40000000f00 */
[----:B------:R-:W-:Y:S01]  /*28a0*/  MOV R29, RZ ;  /* 0x000000ff001d7202 */ /* 0x000fe20000000f00 */
[----:B--2---:R-:W-:Y:S01]  /*28b0*/  FFMA R5, R5, 14, RZ ;  /* 0x4160000005057823 */ /* 0x004fe200000000ff */
[----:B---3--:R-:W-:Y:S01]  /*28c0*/  FFMA R7, R7, 19, RZ ;  /* 0x4198000007077823 */ /* 0x008fe200000000ff */
[----:B----4-:R-:W-:Y:S01]  /*28d0*/  FFMA R16, R16, 8, RZ ;  /* 0x4100000010107823 */ /* 0x010fe200000000ff */
[----:B-----5:R-:W-:Y:S01]  /*28e0*/  FFMA R6, R6, 7, RZ ;  /* 0x40e0000006067823 */ /* 0x020fe200000000ff */
[----:B0-----:R-:W-:Y:S01]  /*28f0*/  FFMA R15, R4, 16, RZ ;  /* 0x41800000040f7823 */ /* 0x001fe200000000ff */
[----:B------:R-:W-:Y:S02]  /*2900*/  HFMA2 R4, -RZ, RZ, 0, 0 ;  /* 0x00000000ff047431 */ /* 0x000fe400000001ff */
[----:B------:R-:W-:Y:S01]  /*2910*/  FFMA R3, R3, 12, RZ ;  /* 0x4140000003037823 */ /* 0x000fe200000000ff */
[----:B------:R-:W-:Y:S01]  /*2920*/  FFMA R5, R22, 6, R5 ;  /* 0x40c0000016057823 */ /* 0x000fe20000000005 */
[----:B------:R-:W-:Y:S01]  /*2930*/  FFMA R21, R12, 16, RZ ;  /* 0x418000000c157823 */ /* 0x000fe200000000ff */
[----:B------:R-:W-:Y:S01]  /*2940*/  FFMA R20, R20, 20, R7 ;  /* 0x41a0000014147823 */ /* 0x000fe20000000007 */
[----:B------:R-:W-:Y:S01]  /*2950*/  FFMA R7, R19, 18, R16 ;  /* 0x4190000013077823 */ /* 0x000fe20000000010 */
[----:B------:R-:W-:-:S02]  /*2960*/  HFMA2 R16, -RZ, RZ, 0, 0 ;  /* 0x00000000ff107431 */ /* 0x000fc400000001ff */
[----:B------:R-:W-:Y:S01]  /*2970*/  FFMA R24, R23, 7, R6 ;  /* 0x40e0000017187823 */ /* 0x000fe20000000006 */
[----:B------:R-:W-:Y:S02]  /*2980*/  CS2R R22, SRZ ;  /* 0x0000000000167805 */ /* 0x000fe4000001ff00 */
[----:B------:R-:W-:Y:S01]  /*2990*/  MOV R6, RZ ;  /* 0x000000ff00067202 */ /* 0x000fe20000000f00 */
[----:B------:R-:W-:Y:S01]  /*29a0*/  FFMA R26, R26, 5, R15 ;  /* 0x40a000001a1a7823 */ /* 0x000fe2000000000f */
[----:B------:R-:W-:Y:S01]  /*29b0*/  CS2R R14, SRZ ;  /* 0x00000000000e7805 */ /* 0x000fe2000001ff00 */
[----:B------:R-:W-:Y:S01]  /*29c0*/  FFMA R12, R18, 20, R3 ;  /* 0x41a00000120c7823 */ /* 0x000fe20000000003 */
[----:B------:R-:W-:Y:S01]  /*29d0*/  MOV R3, RZ ;  /* 0x000000ff00037202 */ /* 0x000fe20000000f00 */
[----:B------:R-:W-:Y:S01]  /*29e0*/  FFMA R36, R36, 20, R21 ;  /* 0x41a0000024247823 */ /* 0x000fe20000000015 */
        /* <DEDUP_REMOVED lines=14> */
[----:B------:R-:W-:Y:S06]  /*2ad0*/  BRA `(.L_x_5) ;  /* 0x0000008000007947 */ /* 0x000fec0003800000 */
.L_x_1:
[----:B------:R-:W-:-:S09]  /*2ae0*/  UISETP.GT.AND UP0, UPT, UR4, 0xb, UPT ;  /* 0x0000000b0400788c */ /* 0x000fd2000bf04270 */
[----:B------:R-:W-:Y:S05]  /*2af0*/  BRA.U UP0, `(.L_x_10) ;  /* 0x0000001500ec7547 */ /* 0x000fea000b800000 */
        /* <DEDUP_REMOVED lines=52> */
[----:B------:R-:W2:Y:S02]  /*2e40*/  LDG.E R3, desc[UR6][R10.64+0x150000] ;  /* 0x150000060a037981 */ /* 0x000ea4000c1e1900 */
[----:B----4-:R-:W-:Y:S02]  /*2e50*/  FFMA R19, R5, 9, R2 ;  /* 0x4110000005137823 */ /* 0x010fe40000000002 */
[----:B------:R-:W3:Y:S01]  /*2e60*/  LDG.E R2, desc[UR6][R10.64+0x38000] ;  /* 0x038000060a027981 */ /* 0x000ee2000c1e1900 */
[----:B-----5:R-:W-:-:S03]  /*2e70*/  FFMA R17, R4, 13, RZ ;  /* 0x4150000004117823 */ /* 0x020fc600000000ff */
[----:B------:R-:W4:Y:S04]  /*2e80*/  LDG.E R5, desc[UR6][R10.64+0xb8000] ;  /* 0x0b8000060a057981 */ /* 0x000f28000c1e1900 */
[----:B------:R-:W5:Y:S01]  /*2e90*/  LDG.E R4, desc[UR6][R10.64+0xd0000] ;  /* 0x0d0000060a047981 */ /* 0x000f62000c1e1900 */
[----:B------:R-:W-:-:S03]  /*2ea0*/  FFMA R30, R30, 19, R17 ;  /* 0x419800001e1e7823 */ /* 0x000fc60000000011 */
[----:B------:R-:W5:Y:S01]  /*2eb0*/  LDG.E R17, desc[UR6][R10.64+0x2f4000] ;  /* 0x2f4000060a117981 */ /* 0x000f62000c1e1900 */
[----:B------:R-:W-:Y:S01]  /*2ec0*/  FFMA R33, R8, 9, RZ ;  /* 0x4110000008217823 */ /* 0x000fe200000000ff */
[----:B------:R-:W-:-:S03]  /*2ed0*/  FFMA R8, R7, 3, RZ ;  /* 0x4040000007087823 */ /* 0x000fc600000000ff */
[----:B------:R-:W-:Y:S02]  /*2ee0*/  FFMA R33, R26, 12, R33 ;  /* 0x414000001a217823 */ /* 0x000fe40000000021 */
[----:B------:R-:W5:Y:S01]  /*2ef0*/  LDG.E R26, desc[UR6][R10.64+0x192000] ;  /* 0x192000060a1a7981 */ /* 0x000f62000c1e1900 */
[----:B------:R-:W-:Y:S01]  /*2f00*/  FFMA R29, R29, 18, R8 ;  /* 0x419000001d1d7823 */ /* 0x000fe20000000008 */
[----:B------:R-:W-:Y:S02]  /*2f10*/  FFMA R24, R24, 11, R33 ;  /* 0x4130000018187823 */ /* 0x000fe40000000021 */
        /* <DEDUP_REMOVED lines=12> */
[----:B--2---:R-:W-:Y:S01]  /*2fe0*/  FFMA R8, R3, 19, RZ ;  /* 0x4198000003087823 */ /* 0x004fe200000000ff */
[----:B---3--:R-:W-:-:S03]  /*2ff0*/  FFMA R3, R2, 7, RZ ;  /* 0x40e0000002037823 */ /* 0x008fc600000000ff */
[----:B------:R-:W-:Y:S01]  /*3000*/  FFMA R8, R21, 16, R8 ;  /* 0x4180000015087823 */ /* 0x000fe20000000008 */
[----:B----4-:R-:W-:Y:S01]  /*3010*/  FFMA R6, R5, 19, RZ ;  /* 0x4198000005067823 */ /* 0x010fe200000000ff */
[----:B------:R-:W-:Y:S01]  /*3020*/  FFMA R2, R20, 19, R3 ;  /* 0x4198000014027823 */ /* 0x000fe20000000003 */
[----:B-----5:R-:W-:Y:S01]  /*3030*/  FFMA R4, R4, 3, RZ ;  /* 0x4040000004047823 */ /* 0x020fe200000000ff */
[----:B------:R-:W2:Y:S01]  /*3040*/  LDG.E R3, desc[UR6][R10.64+0x2e9000] ;  /* 0x2e9000060a037981 */ /* 0x000ea2000c1e1900 */
[----:B------:R-:W-:Y:S01]  /*3050*/  FFMA R9, R9, 16, R6 ;  /* 0x4180000009097823 */ /* 0x000fe20000000006 */
[----:B------:R-:W-:Y:S01]  /*3060*/  FADD R25, R8, R25 ;  /* 0x0000001908197221 */ /* 0x000fe20000000000 */
[----:B------:R-:W-:Y:S01]  /*3070*/  FFMA R17, R17, 11, R4 ;  /* 0x4130000011117823 */ /* 0x000fe20000000004 */
[----:B------:R-:W-:Y:S01]  /*3080*/  FFMA R4, R18, 4, R19 ;  /* 0x4080000012047823 */ /* 0x000fe20000000013 */
[----:B------:R-:W3:Y:S04]  /*3090*/  LDG.E R6, desc[UR6][R10.64+0x373000] ;  /* 0x373000060a067981 */ /* 0x000ee8000c1e1900 */
[----:B------:R-:W4:Y:S04]  /*30a0*/  LDG.E R19, desc[UR6][R10.64+0x10e000] ;  /* 0x10e000060a137981 */ /* 0x000f28000c1e1900 */
[----:B------:R-:W5:Y:S04]  /*30b0*/  LDG.E R8, desc[UR6][R10.64+0x206000] ;  /* 0x206000060a087981 */ /* 0x000f68000c1e1900 */
[----:B------:R-:W5:Y:S04]  /*30c0*/  LDG.E R18, desc[UR6][R10.64+0x245000] ;  /* 0x245000060a127981 */ /* 0x000f68000c1e1900 */
[----:B------:R0:W5:Y:S01]  /*30d0*/  LDG.E R5, desc[UR6][R10.64+0x2f5000] ;  /* 0x2f5000060a057981 */ /* 0x000162000c1e1900 */
        /* <DEDUP_REMOVED lines=9> */
[----:B--2---:R-:W-:-:S04]  /*3170*/  FFMA R3, R3, 16, RZ ;  /* 0x4180000003037823 */ /* 0x004fc800000000ff */
[----:B---3--:R-:W-:Y:S01]  /*3180*/  FFMA R6, R6, 6, R3 ;  /* 0x40c0000006067823 */ /* 0x008fe20000000003 */
[----:B----4-:R-:W-:Y:S01]  /*3190*/  FFMA R3, R19, 13, RZ ;  /* 0x4150000013037823 */ /* 0x010fe200000000ff */
[----:B-----5:R-:W-:Y:S01]  /*31a0*/  FADD R8, RZ, R8 ;  /* 0x00000008ff087221 */ /* 0x020fe20000000000 */
[----:B0-----:R-:W-:Y:S01]  /*31b0*/  FFMA R11, R18, 14, RZ ;  /* 0x41600000120b7823 */ /* 0x001fe200000000ff */
[----:B------:R-:W-:Y:S01]  /*31c0*/  FFMA R10, R5, 8, RZ ;  /* 0x41000000050a7823 */ /* 0x000fe200000000ff */
[----:B------:R-:W-:Y:S06]  /*31d0*/  BRA `(.L_x_5) ;  /* 0x0000007800407947 */ /* 0x000fec0003800000 */
.L_x_12:
        /* <DEDUP_REMOVED lines=42> */
[----:B-----5:R-:W-:-:S03]  /*3480*/  FFMA R21, R21, 2, R6 ;  /* 0x4000000015157823 */ /* 0x020fc60000000006 */
[----:B------:R-:W3:Y:S01]  /*3490*/  LDG.E R6, desc[UR6][R18.64+0x16a000] ;  /* 0x16a0000612067981 */ /* 0x000ee2000c1e1900 */
[----:B------:R-:W-:-:S03]  /*34a0*/  FFMA R3, R24, 18, R3 ;  /* 0x4190000018037823 */ /* 0x000fc60000000003 */
[----:B------:R-:W4:Y:S01]  /*34b0*/  LDG.E R24, desc[UR6][R18.64+0xb6000] ;  /* 0x0b60000612187981 */ /* 0x000f22000c1e1900 */
[----:B------:R-:W-:Y:S01]  /*34c0*/  FFMA R8, R8, 2, RZ ;  /* 0x4000000008087823 */ /* 0x000fe200000000ff */
[----:B------:R-:W-:Y:S01]  /*34d0*/  FFMA R28, R9, 4, RZ ;  /* 0x40800000091c7823 */ /* 0x000fe200000000ff */
[----:B------:R-:W-:Y:S02]  /*34e0*/  FFMA R9, R10, 3, RZ ;  /* 0x404000000a097823 */ /* 0x000fe400000000ff */
[----:B------:R-:W-:Y:S01]  /*34f0*/  FFMA R14, R14, 18, R8 ;  /* 0x419000000e0e7823 */ /* 0x000fe20000000008 */
[----:B------:R-:W-:Y:S01]  /*3500*/  FFMA R8, R2, 11, RZ ;  /* 0x4130000002087823 */ /* 0x000fe200000000ff */
[----:B------:R-:W-:Y:S01]  /*3510*/  FFMA R4, R4, 15, RZ ;  /* 0x4170000004047823 */ /* 0x000fe200000000ff */
[----:B------:R-:W-:Y:S01]  /*3520*/  FFMA R10, R22, 8, R9 ;  /* 0x41000000160a7823 */ /* 0x000fe20000000009 */
[----:B------:R-:W-:Y:S01]  /*3530*/  FFMA R2, R5, 8, RZ ;  /* 0x4100000005027823 */ /* 0x000fe200000000ff */
[----:B------:R-:W-:Y:S01]  /*3540*/  FFMA R9, R0, 12, RZ ;  /* 0x4140000000097823 */ /* 0x000fe200000000ff */
[----:B------:R-:W-:-:S02]  /*3550*/  HFMA2 R22, -RZ, RZ, 0, 0 ;  /* 0x00000000ff167431 */ /* 0x000fc400000001ff */
[----:B------:R-:W-:Y:S01]  /*3560*/  FFMA R25, R7, 4, RZ ;  /* 0x4080000007197823 */ /* 0x000fe200000000ff */
[----:B------:R-:W-:Y:S01]  /*3570*/  FADD R16, RZ, R16 ;  /* 0x00000010ff107221 */ /* 0x000fe20000000000 */
[----:B------:R-:W-:Y:S01]  /*3580*/  FFMA R33, R33, 12, R4 ;  /* 0x4140000021217823 */ /* 0x000fe20000000004 */
[----:B------:R-:W-:Y:S01]  /*3590*/  FFMA R0, R0, 16, RZ ;  /* 0x4180000000007823 */ /* 0x000fe200000000ff */
[----:B------:R-:W-:Y:S01]  /*35a0*/  FFMA R31, R31, 19, R28 ;  /* 0x419800001f1f7823 */ /* 0x000fe2000000001c */
[----:B------:R-:W-:Y:S02]  /*35b0*/  HFMA2 R28, -RZ, RZ, 0, 0 ;  /* 0x00000000ff1c7431 */ /* 0x000fe400000001ff */
[----:B------:R-:W-:Y:S01]  /*35c0*/  FFMA R4, R11, 10, R2 ;  /* 0x412000000b047823 */ /* 0x000fe20000000002 */
[----:B------:R-:W-:Y:S02]  /*35d0*/  HFMA2 R11, -RZ, RZ, 0, 0 ;  /* 0x00000000ff0b7431 */ /* 0x000fe400000001ff */
[----:B------:R-:W-:Y:S01]  /*35e0*/  FADD R27, R27, R14 ;  /* 0x0000000e1b1b7221 */ /* 0x000fe20000000000 */
[----:B------:R-:W-:Y:S01]  /*35f0*/  HFMA2 R14, -RZ, RZ, 0, 0 ;  /* 0x00000000ff0e7431 */ /* 0x000fe200000001ff */
[----:B------:R-:W-:Y:S01]  /*3600*/  MOV R2, RZ ;  /* 0x000000ff00027202 */ /* 0x000fe20000000f00 */
[----:B------:R-:W-:Y:S01]  /*3610*/  FFMA R7, R20, 10, R9 ;  /* 0x4120000014077823 */ /* 0x000fe20000000009 */
[----:B------:R-:W-:Y:S01]  /*3620*/  FFMA R30, R30, 19, R25 ;  /* 0x419800001e1e7823 */ /* 0x000fe20000000019 */
[----:B------:R-:W-:Y:S01]  /*3630*/  MOV R25, RZ ;  /* 0x000000ff00197202 */ /* 0x000fe20000000f00 */
[----:B------:R-:W-:Y:S01]  /*3640*/  FFMA R37, R37, 20, R8 ;  /* 0x41a0000025257823 */ /* 0x000fe20000000008 */
[----:B------:R-:W-:Y:S01]  /*3650*/  MOV R8, RZ ;  /* 0x000000ff00087202 */ /* 0x000fe20000000f00 */
[----:B------:R-:W-:Y:S01]  /*3660*/  FFMA R9, R13, 17, R16 ;  /* 0x418800000d097823 */ /* 0x000fe20000000010 */
[----:B------:R-:W-:-:S02]  /*3670*/  MOV R16, RZ ;  /* 0x000000ff00107202 */ /* 0x000fc40000000f00 */
[----:B------:R-:W-:Y:S01]  /*3680*/  MOV R13, RZ ;  /* 0x000000ff000d7202 */ /* 0x000fe20000000f00 */
[----:B------:R-:W-:Y:S01]  /*3690*/  FFMA R26, R26, 6, R21 ;  /* 0x40c000001a1a7823 */ /* 0x000fe20000000015 */
[----:B------:R-:W-:Y:S01]  /*36a0*/  FADD R17, RZ, R17 ;  /* 0x00000011ff117221 */ /* 0x000fe20000000000 */
[----:B------:R-:W-:Y:S01]  /*36b0*/  FFMA R23, R23, 11, RZ ;  /* 0x4130000017177823 */ /* 0x000fe200000000ff */
        /* <DEDUP_REMOVED lines=9> */
[----:B------:R-:W-:Y:S06]  /*3750*/  BRA `(.L_x_5) ;  /* 0x0000007000e07947 */ /* 0x000fec0003800000 */
.L_x_11:
        /* <DEDUP_REMOVED lines=63> */
[----:B------:R-:W-:Y:S02]  /*3b50*/  FFMA R21, R32, 3, R21 ;  /* 0x4040000020157823 */ /* 0x000fe40000000015 */
[----:B------:R-:W5:Y:S01]  /*3b60*/  LDG.E R32, desc[UR6][R18.64+0x131000] ;  /* 0x1310000612207981 */ /* 0x000f62000c1e1900 */
[----:B------:R-:W-:-:S03]  /*3b70*/  FFMA R13, R31, 2, R30 ;  /* 0x400000001f0d7823 */ /* 0x000fc6000000001e */
[----:B------:R-:W5:Y:S04]  /*3b80*/  LDG.E R30, desc[UR6][R18.64+0x13000] ;  /* 0x01300006121e7981 */ /* 0x000f68000c1e1900 */
[----:B------:R-:W5:Y:S01]  /*3b90*/  LDG.E R31, desc[UR6][R18.64+0x8c000] ;  /* 0x08c00006121f7981 */ /* 0x000f62000c1e1900 */
[----:B--2---:R-:W-:Y:S01]  /*3ba0*/  FFMA R8, R4, 16, RZ ;  /* 0x4180000004087823 */ /* 0x004fe200000000ff */
[----:B------:R-:W-:Y:S02]  /*3bb0*/  FFMA R4, R24, 11, R33 ;  /* 0x4130000018047823 */ /* 0x000fe40000000021 */
[----:B------:R-:W2:Y:S01]  /*3bc0*/  LDG.E R33, desc[UR6][R18.64+0x2ea000] ;  /* 0x2ea0000612217981 */ /* 0x000ea2000c1e1900 */
[----:B---3--:R-:W-:Y:S01]  /*3bd0*/  FFMA R24, R5, 19, RZ ;  /* 0x4198000005187823 */ /* 0x008fe200000000ff */
[----:B----4-:R-:W-:Y:S01]  /*3be0*/  FFMA R11, R11, 4, RZ ;  /* 0x408000000b0b7823 */ /* 0x010fe200000000ff */
[----:B-----5:R-:W-:Y:S01]  /*3bf0*/  FFMA R3, R3, 17, RZ ;  /* 0x4188000003037823 */ /* 0x020fe200000000ff */
[----:B------:R-:W-:-:S02]  /*3c00*/  FFMA R5, R2, 16, RZ ;  /* 0x4180000002057823 */ /* 0x000fc400000000ff */
[----:B------:R-:W3:Y:S01]  /*3c10*/  LDG.E R2, desc[UR6][R18.64+0xc6000] ;  /* 0x0c60000612027981 */ /* 0x000ee2000c1e1900 */
[----:B------:R-:W-:Y:S01]  /*3c20*/  FFMA R26, R26, 16, R11 ;  /* 0x418000001a1a7823 */ /* 0x000fe2000000000b */
[----:B------:R-:W-:Y:S01]  /*3c30*/  FFMA R17, R17, 7, R8 ;  /* 0x40e0000011117823 */ /* 0x000fe20000000008 */
[----:B------:R-:W-:Y:S01]  /*3c40*/  FFMA R27, R27, 12, R24 ;  /* 0x414000001b1b7823 */ /* 0x000fe20000000018 */
[----:B------:R-:W-:Y:S01]  /*3c50*/  FFMA R11, R14, 12, R23 ;  /* 0x414000000e0b7823 */ /* 0x000fe20000000017 */
[----:B------:R-:W-:Y:S01]  /*3c60*/  FFMA R36, R22, 10, R3 ;  /* 0x4120000016247823 */ /* 0x000fe20000000003 */
[----:B------:R-:W-:Y:S01]  /*3c70*/  FFMA R34, R34, 16, R5 ;  /* 0x4180000022227823 */ /* 0x000fe20000000005 */
[----:B------:R-:W4:Y:S04]  /*3c80*/  LDG.E R23, desc[UR6][R18.64+0x36000] ;  /* 0x0360000612177981 */ /* 0x000f28000c1e1900 */
[----:B------:R-:W5:Y:S04]  /*3c90*/  LDG.E R5, desc[UR6][R18.64+0x3fc000] ;  /* 0x3fc0000612057981 */ /* 0x000f68000c1e1900 */
[----:B------:R-:W5:Y:S04]  /*3ca0*/  LDG.E R8, desc[UR6][R18.64+0x45000] ;  /* 0x0450000612087981 */ /* 0x000f68000c1e1900 */
[----:B------:R-:W5:Y:S04]  /*3cb0*/  LDG.E R24, desc[UR6][R18.64+0x13d000] ;  /* 0x13d0000612187981 */ /* 0x000f68000c1e1900 */
[----:B------:R-:W5:Y:S04]  /*3cc0*/  LDG.E R3, desc[UR6][R18.64+0x136000] ;  /* 0x1360000612037981 */ /* 0x000f68000c1e1900 */
[----:B------:R-:W5:Y:S01]  /*3cd0*/  LDG.E R14, desc[UR6][R18.64+0x1f2000] ;  /* 0x1f200006120e7981 */ /* 0x000f62000c1e1900 */
[----:B------:R-:W-:Y:S01]  /*3ce0*/  FFMA R15, R20, 20, R15 ;  /* 0x41a00000140f7823 */ /* 0x000fe2000000000f */
[----:B------:R-:W-:Y:S01]  /*3cf0*/  FFMA R22, R22, 4, R21 ;  /* 0x4080000016167823 */ /* 0x000fe20000000015 */
        /* <DEDUP_REMOVED lines=12> */
[----:B------:R-:W-:Y:S06]  /*3dc0*/  BRA `(.L_x_5) ;  /* 0x0000006c00447947 */ /* 0x000fec0003800000 */
.L_x_13:
        /* <DEDUP_REMOVED lines=36> */
[----:B------:R-:W-:-:S02]  /*4010*/  MOV R32, RZ ;  /* 0x000000ff00207202 */ /* 0x000fc40000000f00 */
[----:B------:R-:W-:Y:S01]  /*4020*/  CS2R R28, SRZ ;  /* 0x00000000001c7805 */ /* 0x000fe2000001ff00 */
[----:B--2---:R-:W-:Y:S01]  /*4030*/  FFMA R13, R13, 3, RZ ;  /* 0x404000000d0d7823 */ /* 0x004fe200000000ff */
[----:B---3--:R-:W-:-:S03]  /*4040*/  FFMA R10, R10, 8, RZ ;  /* 0x410000000a0a7823 */ /* 0x008fc600000000ff */
[----:B----4-:R-:W-:Y:S01]  /*4050*/  FFMA R13, R24, 9, R13 ;  /* 0x41100000180d7823 */ /* 0x010fe2000000000d */
[----:B-----5:R-:W-:Y:S01]  /*4060*/  FFMA R6, R6, 8, RZ ;  /* 0x4100000006067823 */ /* 0x020fe200000000ff */
[----:B------:R-:W-:Y:S01]  /*4070*/  FFMA R0, R0, 16, RZ ;  /* 0x4180000000007823 */ /* 0x000fe200000000ff */
[----:B------:R-:W-:Y:S01]  /*4080*/  FFMA R10, R21, 3, R10 ;  /* 0x40400000150a7823 */ /* 0x000fe2000000000a */
[----:B------:R-:W-:Y:S01]  /*4090*/  FFMA R36, R36, 5, R13 ;  /* 0x40a0000024247823 */ /* 0x000fe2000000000d */
[----:B------:R-:W-:Y:S01]  /*40a0*/  FFMA R13, R12, 6, RZ ;  /* 0x40c000000c0d7823 */ /* 0x000fe200000000ff */
[----:B------:R-:W-:Y:S01]  /*40b0*/  FFMA R35, R35, 6, R6 ;  /* 0x40c0000023237823 */ /* 0x000fe20000000006 */
[----:B------:R-:W-:Y:S01]  /*40c0*/  FFMA R6, R5, 2, RZ ;  /* 0x4000000005067823 */ /* 0x000fe200000000ff */
[----:B------:R-:W-:Y:S01]  /*40d0*/  FFMA R3, R3, 8, RZ ;  /* 0x4100000003037823 */ /* 0x000fe200000000ff */
[----:B------:R-:W-:Y:S01]  /*40e0*/  FFMA R0, R25, 3, R0 ;  /* 0x4040000019007823 */ /* 0x000fe20000000000 */
        /* <DEDUP_REMOVED lines=8> */
[----:B------:R-:W-:Y:S02]  /*4170*/  HFMA2 R14, -RZ, RZ, 0, 0 ;  /* 0x00000000ff0e7431 */ /* 0x000fe400000001ff */
[----:B------:R-:W-:Y:S02]  /*4180*/  HFMA2 R3, -RZ, RZ, 0, 0 ;  /* 0x00000000ff037431 */ /* 0x000fe400000001ff */
[----:B------:R-:W-:Y:S01]  /*4190*/  FFMA R0, R27, 9, R0 ;  /* 0x411000001b007823 */ /* 0x000fe20000000000 */
[----:B------:R-:W-:Y:S01]  /*41a0*/  CS2R R26, SRZ ;  /* 0x00000000001a7805 */ /* 0x000fe2000001ff00 */
[----:B------:R-:W-:Y:S01]  /*41b0*/  FFMA R8, R22, 10, R25 ;  /* 0x4120000016087823 */ /* 0x000fe20000000019 */
[----:B------:R-:W-:Y:S02]  /*41c0*/  CS2R R24, SRZ ;  /* 0x0000000000187805 */ /* 0x000fe4000001ff00 */
[----:B------:R-:W-:Y:S01]  /*41d0*/  MOV R22, RZ ;  /* 0x000000ff00167202 */ /* 0x000fe20000000f00 */
[----:B------:R-:W-:Y:S01]  /*41e0*/  FFMA R33, R33, 2, R10 ;  /* 0x4000000021217823 */ /* 0x000fe2000000000a */
[----:B------:R-:W-:Y:S01]  /*41f0*/  MOV R10, RZ ;  /* 0x000000ff000a7202 */ /* 0x000fe20000000f00 */
        /* <DEDUP_REMOVED lines=10> */
[----:B------:R-:W-:Y:S06]  /*42a0*/  BRA `(.L_x_5) ;  /* 0x00000068000c7947 */ /* 0x000fec0003800000 */
.L_x_10:
[----:B------:R-:W-:-:S09]  /*42b0*/  UISETP.GT.AND UP0, UPT, UR4, 0xd, UPT ;  /* 0x0000000d0400788c */ /* 0x000fd2000bf04270 */
[----:B------:R-:W-:Y:S05]  /*42c0*/  BRA.U UP0, `(.L_x_14) ;  /* 0x0000000900a07547 */ /* 0x000fea000b800000 */
        /* <DEDUP_REMOVED lines=51> */
[----:B----4-:R-:W-:-:S03]  /*4600*/  FFMA R5, R5, 5, RZ ;  /* 0x40a0000005057823 */ /* 0x010fc600000000ff */
[----:B------:R-:W3:Y:S01]  /*4610*/  LDG.E R7, desc[UR6][R18.64+0x30a000] ;  /* 0x30a0000612077981 */ /* 0x000ee2000c1e1900 */
[----:B-----5:R-:W-:-:S03]  /*4620*/  FFMA R34, R30, 13, R5 ;  /* 0x415000001e227823 */ /* 0x020fc60000000005 */
[----:B------:R-:W4:Y:S04]  /*4630*/  LDG.E R5, desc[UR6][R18.64+0x23e000] ;  /* 0x23e0000612057981 */ /* 0x000f28000c1e1900 */
[----:B------:R-:W5:Y:S01]  /*4640*/  LDG.E R30, desc[UR6][R18.64+0x3f7000] ;  /* 0x3f700006121e7981 */ /* 0x000f62000c1e1900 */
[----:B------:R-:W-:Y:S01]  /*4650*/  FFMA R3, R3, 16, RZ ;  /* 0x4180000003037823 */ /* 0x000fe200000000ff */
[----:B------:R-:W-:Y:S01]  /*4660*/  FFMA R10, R10, 2, RZ ;  /* 0x400000000a0a7823 */ /* 0x000fe200000000ff */
[----:B------:R-:W-:Y:S02]  /*4670*/  FFMA R9, R9, 9, RZ ;  /* 0x4110000009097823 */ /* 0x000fe400000000ff */
[----:B------:R-:W-:Y:S01]  /*4680*/  FFMA R32, R32, 5, R3 ;  /* 0x40a0000020207823 */ /* 0x000fe20000000003 */
[----:B------:R-:W-:Y:S01]  /*4690*/  FFMA R3, R21, 3, R20 ;  /* 0x4040000015037823 */ /* 0x000fe20000000014 */
[----:B------:R-:W-:Y:S01]  /*46a0*/  FFMA R20, R15, 9, R10 ;  /* 0x411000000f147823 */ /* 0x000fe2000000000a */
[----:B------:R-:W-:Y:S01]  /*46b0*/  FFMA R15, R2, 17, R9 ;  /* 0x41880000020f7823 */ /* 0x000fe20000000009 */
[----:B------:R-:W-:Y:S01]  /*46c0*/  FFMA R6, R6, 19, RZ ;  /* 0x4198000006067823 */ /* 0x000fe200000000ff */
[----:B------:R-:W-:-:S02]  /*46d0*/  FFMA R25, R25, 17, R34 ;  /* 0x4188000019197823 */ /* 0x000fc40000000022 */
[----:B------:R-:W5:Y:S02]  /*46e0*/  LDG.E R34, desc[UR6][R18.64+0x11a000] ;  /* 0x11a0000612227981 */ /* 0x000f64000c1e1900 */
[----:B------:R-:W-:Y:S02]  /*46f0*/  FFMA R24, R24, 7, R25 ;  /* 0x40e0000018187823 */ /* 0x000fe40000000019 */
[----:B------:R-:W5:Y:S01]  /*4700*/  LDG.E R25, desc[UR6][R18.64+0xc0000] ;  /* 0x0c00000612197981 */ /* 0x000f62000c1e1900 */
[----:B------:R-:W-:-:S03]  /*4710*/  FFMA R22, R22, 5, R15 ;  /* 0x40a0000016167823 */ /* 0x000fc6000000000f */
[----:B------:R-:W5:Y:S01]  /*4720*/  LDG.E R15, desc[UR6][R18.64+0x171000] ;  /* 0x17100006120f7981 */ /* 0x000f62000c1e1900 */
[----:B--2---:R-:W-:Y:S01]  /*4730*/  FFMA R9, R0, 2, RZ ;  /* 0x4000000000097823 */ /* 0x004fe200000000ff */
[----:B---3--:R-:W-:-:S03]  /*4740*/  FFMA R0, R7, 13, RZ ;  /* 0x4150000007007823 */ /* 0x008fc600000000ff */
[----:B------:R-:W-:Y:S01]  /*4750*/  FFMA R10, R14, 2, R9 ;  /* 0x400000000e0a7823 */ /* 0x000fe20000000009 */
[----:B------:R-:W-:Y:S01]  /*4760*/  FFMA R14, R13, 8, R6 ;  /* 0x410000000d0e7823 */ /* 0x000fe20000000006 */
[----:B------:R-:W2:Y:S01]  /*4770*/  LDG.E R9, desc[UR6][R18.64+0x1b8000] ;  /* 0x1b80000612097981 */ /* 0x000ea2000c1e1900 */
[----:B----4-:R-:W-:Y:S01]  /*4780*/  FFMA R5, R5, 10, RZ ;  /* 0x4120000005057823 */ /* 0x010fe200000000ff */
[----:B------:R-:W-:Y:S02]  /*4790*/  FFMA R6, R11, 17, R0 ;  /* 0x418800000b067823 */ /* 0x000fe40000000000 */
[----:B------:R-:W3:Y:S01]  /*47a0*/  LDG.E R0, desc[UR6][R18.64+0x58000] ;  /* 0x0580000612007981 */ /* 0x000ee2000c1e1900 */
[----:B------:R-:W-:Y:S01]  /*47b0*/  FFMA R29, R29, 15, R14 ;  /* 0x417000001d1d7823 */ /* 0x000fe2000000000e */
[----:B-----5:R-:W-:Y:S02]  /*47c0*/  FFMA R30, R30, 2, R5 ;  /* 0x400000001e1e7823 */ /* 0x020fe40000000005 */
[----:B------:R-:W4:Y:S04]  /*47d0*/  LDG.E R14, desc[UR6][R18.64+0x3e1000] ;  /* 0x3e100006120e7981 */ /* 0x000f28000c1e1900 */
[----:B------:R-:W5:Y:S04]  /*47e0*/  LDG.E R5, desc[UR6][R18.64+0x8f000] ;  /* 0x08f0000612057981 */ /* 0x000f68000c1e1900 */
[----:B------:R-:W5:Y:S04]  /*47f0*/  LDG.E R11, desc[UR6][R18.64+0xed000] ;  /* 0x0ed00006120b7981 */ /* 0x000f68000c1e1900 */
[----:B------:R-:W5:Y:S04]  /*4800*/  LDG.E R13, desc[UR6][R18.64+0x132000] ;  /* 0x13200006120d7981 */ /* 0x000f68000c1e1900 */
[----:B------:R-:W5:Y:S01]  /*4810*/  LDG.E R7, desc[UR6][R18.64+0x258000] ;  /* 0x2580000612077981 */ /* 0x000f62000c1e1900 */
        /* <DEDUP_REMOVED lines=9> */
[----:B---3--:R-:W-:-:S04]  /*48b0*/  FFMA R21, R0, 4, RZ ;  /* 0x4080000000157823 */ /* 0x008fc800000000ff */
[----:B----4-:R-:W-:Y:S01]  /*48c0*/  FFMA R14, R14, 14, R21 ;  /* 0x416000000e0e7823 */ /* 0x010fe20000000015 */
[----:B-----5:R-:W-:Y:S01]  /*48d0*/  FFMA R0, R5, 12, RZ ;  /* 0x4140000005007823 */ /* 0x020fe200000000ff */
[----:B------:R-:W-:Y:S01]  /*48e0*/  FFMA R11, R11, 2, RZ ;  /* 0x400000000b0b7823 */ /* 0x000fe200000000ff */
[----:B------:R-:W-:Y:S01]  /*48f0*/  FFMA R13, R13, 19, RZ ;  /* 0x419800000d0d7823 */ /* 0x000fe200000000ff */
[----:B------:R-:W-:Y:S01]  /*4900*/  FFMA R7, R7, 4, RZ ;  /* 0x4080000007077823 */ /* 0x000fe200000000ff */
[----:B------:R-:W-:Y:S06]  /*4910*/  BRA `(.L_x_5) ;  /* 0x0000006000707947 */ /* 0x000fec0003800000 */
.L_x_15:
        /* <DEDUP_REMOVED lines=31> */
[----:B------:R-:W-:Y:S01]  /*4b10*/  HFMA2 R36, -RZ, RZ, 0, 0 ;  /* 0x00000000ff247431 */ /* 0x000fe200000001ff */
[----:B------:R-:W-:-:S02]  /*4b20*/  CS2R R28, SRZ ;  /* 0x00000000001c7805 */ /* 0x000fc4000001ff00 */
[----:B0-----:R-:W-:Y:S01]  /*4b30*/  CS2R R10, SRZ ;  /* 0x00000000000a7805 */ /* 0x001fe2000001ff00 */
[----:B--2---:R-:W-:Y:S01]  /*4b40*/  FADD R17, RZ, R17 ;  /* 0x00000011ff117221 */ /* 0x004fe20000000000 */
[----:B---3--:R-:W-:-:S03]  /*4b50*/  FFMA R5, R5, 3, RZ ;  /* 0x4040000005057823 */ /* 0x008fc600000000ff */
[----:B----4-:R-:W-:Y:S01]  /*4b60*/  FFMA R31, R24, 2, R17 ;  /* 0x40000000181f7823 */ /* 0x010fe20000000011 */
[----:B-----5:R-:W-:Y:S01]  /*4b70*/  FFMA R17, R26, 7, R5 ;  /* 0x40e000001a117823 */ /* 0x020fe20000000005 */
[----:B------:R-:W-:Y:S01]  /*4b80*/  FFMA R5, R4, 14, RZ ;  /* 0x4160000004057823 */ /* 0x000fe200000000ff */
[----:B------:R-:W-:Y:S01]  /*4b90*/  FFMA R3, R3, 2, RZ ;  /* 0x4000000003037823 */ /* 0x000fe200000000ff */
[----:B------:R-:W-:Y:S01]  /*4ba0*/  FFMA R4, R8, 9, RZ ;  /* 0x4110000008047823 */ /* 0x000fe200000000ff */
[----:B------:R-:W-:Y:S01]  /*4bb0*/  FFMA R2, R2, 20, RZ ;  /* 0x41a0000002027823 */ /* 0x000fe200000000ff */
[----:B------:R-:W-:Y:S01]  /*4bc0*/  FFMA R5, R20, 18, R5 ;  /* 0x4190000014057823 */ /* 0x000fe20000000005 */
[----:B------:R-:W-:Y:S01]  /*4bd0*/  CS2R R26, SRZ ;  /* 0x00000000001a7805 */ /* 0x000fe2000001ff00 */
[----:B------:R-:W-:Y:S01]  /*4be0*/  FFMA R8, R14, 8, R3 ;  /* 0x410000000e087823 */ /* 0x000fe20000000003 */
[----:B------:R-:W-:Y:S02]  /*4bf0*/  HFMA2 R14, -RZ, RZ, 0, 0 ;  /* 0x00000000ff0e7431 */ /* 0x000fe400000001ff */
[----:B------:R-:W-:Y:S01]  /*4c00*/  FFMA R33, R33, 16, R4 ;  /* 0x4180000021217823 */ /* 0x000fe20000000004 */
[----:B------:R-:W-:Y:S01]  /*4c10*/  HFMA2 R4, -RZ, RZ, 0, 0 ;  /* 0x00000000ff047431 */ /* 0x000fe200000001ff */
[----:B------:R-:W-:Y:S01]  /*4c20*/  CS2R R24, SRZ ;  /* 0x0000000000187805 */ /* 0x000fe2000001ff00 */
[----:B------:R-:W-:Y:S01]  /*4c30*/  FFMA R3, R9, 17, R2 ;  /* 0x4188000009037823 */ /* 0x000fe20000000002 */
[----:B------:R-:W-:-:S02]  /*4c40*/  MOV R2, RZ ;  /* 0x000000ff00027202 */ /* 0x000fc40000000f00 */
        /* <DEDUP_REMOVED lines=16> */
.L_x_14:
        /* <DEDUP_REMOVED lines=49> */
[----:B-----5:R-:W-:Y:S01]  /*5060*/  FFMA R6, R7, 9, RZ ;  /* 0x4110000007067823 */ /* 0x020fe200000000ff */
[----:B------:R-:W-:Y:S01]  /*5070*/  FFMA R12, R12, 17, RZ ;  /* 0x418800000c0c7823 */ /* 0x000fe200000000ff */
[----:B------:R-:W-:Y:S02]  /*5080*/  FFMA R7, R23, 13, R30 ;  /* 0x4150000017077823 */ /* 0x000fe4000000001e */
[----:B------:R-:W3:Y:S01]  /*5090*/  LDG.E R23, desc[UR6][R18.64+0x14000] ;  /* 0x0140000612177981 */ /* 0x000ee2000c1e1900 */
[----:B------:R-:W-:-:S03]  /*50a0*/  FFMA R30, R5, 17, RZ ;  /* 0x41880000051e7823 */ /* 0x000fc600000000ff */
[----:B------:R-:W4:Y:S01]  /*50b0*/  LDG.E R5, desc[UR6][R18.64+0x23b000] ;  /* 0x23b0000612057981 */ /* 0x000f22000c1e1900 */
[----:B------:R-:W-:Y:S01]  /*50c0*/  FFMA R6, R21, 4, R6 ;  /* 0x4080000015067823 */ /* 0x000fe20000000006 */
[----:B------:R-:W-:Y:S01]  /*50d0*/  FFMA R35, R35, 3, R12 ;  /* 0x4040000023237823 */ /* 0x000fe2000000000c */
[----:B------:R-:W-:Y:S01]  /*50e0*/  FFMA R12, R3, 3, RZ ;  /* 0x40400000030c7823 */ /* 0x000fe200000000ff */
[----:B------:R-:W-:Y:S02]  /*50f0*/  FFMA R13, R0, 13, RZ ;  /* 0x41500000000d7823 */ /* 0x000fe400000000ff */
[----:B------:R-:W5:Y:S01]  /*5100*/  LDG.E R0, desc[UR6][R18.64+0x77000] ;  /* 0x0770000612007981 */ /* 0x000f62000c1e1900 */
[----:B------:R-:W-:Y:S01]  /*5110*/  FFMA R2, R2, 16, RZ ;  /* 0x4180000002027823 */ /* 0x000fe200000000ff */
[C---:B------:R-:W-:Y:S01]  /*5120*/  FFMA R3, R27.reuse, 9, R30 ;  /* 0x411000001b037823 */ /* 0x040fe2000000001e */
[----:B------:R-:W-:Y:S01]  /*5130*/  FFMA R27, R27, 2, R6 ;  /* 0x400000001b1b7823 */ /* 0x000fe20000000006 */
        /* <DEDUP_REMOVED lines=12> */
[----:B--2---:R-:W-:Y:S01]  /*5200*/  FFMA R33, R33, 17, RZ ;  /* 0x4188000021217823 */ /* 0x004fe200000000ff */
[----:B----4-:R-:W-:Y:S01]  /*5210*/  FFMA R20, R5, 16, RZ ;  /* 0x4180000005147823 */ /* 0x010fe200000000ff */
[----:B---3--:R-:W-:Y:S01]  /*5220*/  FFMA R23, R23, 9, RZ ;  /* 0x4110000017177823 */ /* 0x008fe200000000ff */
[----:B-----5:R-:W-:Y:S01]  /*5230*/  FFMA R0, R0, 3, RZ ;  /* 0x4040000000007823 */ /* 0x020fe200000000ff */
[C---:B------:R-:W-:Y:S01]  /*5240*/  FFMA R5, R30.reuse, 12, RZ ;  /* 0x414000001e057823 */ /* 0x040fe200000000ff */
[----:B------:R-:W-:Y:S01]  /*5250*/  FFMA R30, R30, 10, RZ ;  /* 0x412000001e1e7823 */ /* 0x000fe200000000ff */
[----:B------:R-:W-:Y:S02]  /*5260*/  FFMA R15, R15, 8, R20 ;  /* 0x410000000f0f7823 */ /* 0x000fe40000000014 */
[----:B------:R-:W-:Y:S01]  /*5270*/  FFMA R36, R36, 3, R5 ;  /* 0x4040000024247823 */ /* 0x000fe20000000005 */
[----:B------:R-:W-:Y:S01]  /*5280*/  FFMA R13, R13, 2, RZ ;  /* 0x400000000d0d7823 */ /* 0x000fe200000000ff */
[----:B------:R-:W-:Y:S01]  /*5290*/  FFMA R2, R2, 14, RZ ;  /* 0x4160000002027823 */ /* 0x000fe200000000ff */
[----:B------:R-:W-:Y:S01]  /*52a0*/  FFMA R16, R16, 15, RZ ;  /* 0x4170000010107823 */ /* 0x000fe200000000ff */
[----:B------:R-:W-:Y:S01]  /*52b0*/  FFMA R14, R14, 11, RZ ;  /* 0x413000000e0e7823 */ /* 0x000fe200000000ff */
[----:B------:R-:W-:Y:S06]  /*52c0*/  BRA `(.L_x_5) ;  /* 0x0000005800047947 */ /* 0x000fec0003800000 */
.L_x_16:
        /* <DEDUP_REMOVED lines=39> */
[----:B------:R0:W2:Y:S01]  /*5540*/  LDG.E R2, desc[UR6][R4.64+0x306000] ;  /* 0x3060000604027981 */ /* 0x0000a2000c1e1900 */
[----:B----4-:R-:W-:Y:S01]  /*5550*/  FFMA R32, R10, 8, RZ ;  /* 0x410000000a207823 */ /* 0x010fe200000000ff */
[----:B-----5:R-:W-:-:S04]  /*5560*/  FFMA R10, R9, 10, RZ ;  /* 0x41200000090a7823 */ /* 0x020fc800000000ff */
[----:B------:R-:W-:Y:S01]  /*5570*/  FFMA R19, R19, 19, R10 ;  /* 0x4198000013137823 */ /* 0x000fe2000000000a */
[----:B------:R-:W-:Y:S01]  /*5580*/  FFMA R10, R3, 15, RZ ;  /* 0x41700000030a7823 */ /* 0x000fe200000000ff */
[----:B------:R-:W-:Y:S01]  /*5590*/  FADD R21, RZ, R21 ;  /* 0x00000015ff157221 */ /* 0x000fe20000000000 */
[----:B------:R-:W-:Y:S02]  /*55a0*/  FFMA R3, R6, 15, RZ ;  /* 0x4170000006037823 */ /* 0x000fe400000000ff */
[----:B------:R-:W-:Y:S01]  /*55b0*/  FFMA R10, R23, 18, R10 ;  /* 0x41900000170a7823 */ /* 0x000fe2000000000a */
[----:B------:R-:W-:Y:S02]  /*55c0*/  HFMA2 R36, -RZ, RZ, 0, 0 ;  /* 0x00000000ff247431 */ /* 0x000fe400000001ff */
[----:B------:R-:W-:Y:S01]  /*55d0*/  FFMA R21, R22, 12, R21 ;  /* 0x4140000016157823 */ /* 0x000fe20000000015 */
[----:B------:R-:W-:Y:S01]  /*55e0*/  FFMA R19, R20, 17, R19 ;  /* 0x4188000014137823 */ /* 0x000fe20000000013 */
[----:B------:R-:W-:Y:S01]  /*55f0*/  CS2R R22, SRZ ;  /* 0x0000000000167805 */ /* 0x000fe2000001ff00 */
[----:B------:R-:W-:Y:S01]  /*5600*/  FFMA R8, R8, 19, R25 ;  /* 0x4198000008087823 */ /* 0x000fe20000000019 */
[----:B------:R-:W-:-:S02]  /*5610*/  HFMA2 R25, -RZ, RZ, 0, 0 ;  /* 0x00000000ff197431 */ /* 0x000fc400000001ff */
[----:B------:R-:W-:Y:S01]  /*5620*/  FFMA R34, R34, 12, R3 ;  /* 0x4140000022227823 */ /* 0x000fe20000000003 */
[----:B------:R-:W-:Y:S02]  /*5630*/  HFMA2 R3, -RZ, RZ, 0, 0 ;  /* 0x00000000ff037431 */ /* 0x000fe400000001ff */
[----:B------:R-:W-:Y:S01]  /*5640*/  FFMA R9, R13, 20, R10 ;  /* 0x41a000000d097823 */ /* 0x000fe2000000000a */
[----:B------:R-:W-:Y:S01]  /*5650*/  HFMA2 R10, -RZ, RZ, 0, 0 ;  /* 0x00000000ff0a7431 */ /* 0x000fe200000001ff */
[----:B------:R-:W-:Y:S01]  /*5660*/  MOV R13, RZ ;  /* 0x000000ff000d7202 */ /* 0x000fe20000000f00 */
[----:B------:R-:W-:Y:S01]  /*5670*/  FFMA R29, R29, 18, R32 ;  /* 0x419000001d1d7823 */ /* 0x000fe20000000020 */
[----:B------:R-:W-:Y:S02]  /*5680*/  MOV R32, RZ ;  /* 0x000000ff00207202 */ /* 0x000fe40000000f00 */
[----:B0-----:R-:W-:Y:S01]  /*5690*/  MOV R4, RZ ;  /* 0x000000ff00047202 */ /* 0x001fe20000000f00 */
        /* <DEDUP_REMOVED lines=18> */
[----:B------:R-:W-:Y:S06]  /*57c0*/  BRA `(.L_x_5) ;  /* 0x0000005000c47947 */ /* 0x000fec0003800000 */
.L_x_0:
[----:B------:R-:W-:-:S09]  /*57d0*/  UISETP.GT.AND UP0, UPT, UR4, 0x17, UPT ;  /* 0x000000170400788c */ /* 0x000fd2000bf04270 */
[----:B------:R-:W-:Y:S05]  /*57e0*/  BRA.U UP0, `(.L_x_17) ;  /* 0x0000002900147547 */ /* 0x000fea000b800000 */
[----:B------:R-:W-:-:S09]  /*57f0*/  UISETP.GT.AND UP0, UPT, UR4, 0x13, UPT ;  /* 0x000000130400788c */ /* 0x000fd2000bf04270 */
[----:B------:R-:W-:Y:S05]  /*5800*/  BRA.U UP0, `(.L_x_18) ;  /* 0x0000001100bc7547 */ /* 0x000fea000b800000 */
        /* <DEDUP_REMOVED lines=50> */
[----:B----4-:R-:W-:-:S03]  /*5b30*/  FFMA R9, R9, 16, RZ ;  /* 0x4180000009097823 */ /* 0x010fc600000000ff */
[----:B-----5:R-:W-:Y:S01]  /*5b40*/  FFMA R11, R20, 6, R11 ;  /* 0x40c00000140b7823 */ /* 0x020fe2000000000b */
[----:B------:R-:W-:Y:S01]  /*5b50*/  FFMA R9, R34, 14, R9 ;  /* 0x4160000022097823 */ /* 0x000fe20000000009 */
[----:B------:R-:W-:Y:S02]  /*5b60*/  FFMA R34, R5, 8, RZ ;  /* 0x4100000005227823 */ /* 0x000fe400000000ff */
[----:B------:R-:W-:Y:S01]  /*5b70*/  FFMA R30, R30, 4, R11 ;  /* 0x408000001e1e7823 */ /* 0x000fe2000000000b */
[----:B------:R-:W-:Y:S02]  /*5b80*/  FFMA R11, R0, 12, RZ ;  /* 0x41400000000b7823 */ /* 0x000fe400000000ff */
[----:B------:R-:W2:Y:S01]  /*5b90*/  LDG.E R0, desc[UR6][R18.64+0xc8000] ;  /* 0x0c80000612007981 */ /* 0x000ea2000c1e1900 */
[----:B------:R-:W-:-:S03]  /*5ba0*/  FFMA R13, R13, 11, R34 ;  /* 0x413000000d0d7823 */ /* 0x000fc60000000022 */
[----:B------:R-:W3:Y:S01]  /*5bb0*/  LDG.E R34, desc[UR6][R18.64+0x316000] ;  /* 0x3160000612227981 */ /* 0x000ee2000c1e1900 */
[----:B------:R-:W-:-:S03]  /*5bc0*/  FFMA R5, R4, 4, RZ ;  /* 0x4080000004057823 */ /* 0x000fc600000000ff */
[----:B------:R-:W4:Y:S01]  /*5bd0*/  LDG.E R4, desc[UR6][R18.64+0x310000] ;  /* 0x3100000612047981 */ /* 0x000f22000c1e1900 */
[----:B------:R-:W-:Y:S01]  /*5be0*/  FFMA R14, R14, 16, R9 ;  /* 0x418000000e0e7823 */ /* 0x000fe20000000009 */
[----:B------:R-:W-:Y:S02]  /*5bf0*/  FFMA R28, R28, 2, R11 ;  /* 0x400000001c1c7823 */ /* 0x000fe4000000000b */
[----:B------:R-:W5:Y:S01]  /*5c00*/  LDG.E R11, desc[UR6][R18.64+0x3dc000] ;  /* 0x3dc00006120b7981 */ /* 0x000f62000c1e1900 */
[----:B------:R-:W-:-:S03]  /*5c10*/  FFMA R10, R27, 15, R25 ;  /* 0x417000001b0a7823 */ /* 0x000fc60000000019 */
[----:B------:R-:W5:Y:S01]  /*5c20*/  LDG.E R27, desc[UR6][R18.64+0x25e000] ;  /* 0x25e00006121b7981 */ /* 0x000f62000c1e1900 */
[----:B------:R-:W-:-:S03]  /*5c30*/  FFMA R24, R24, 16, R5 ;  /* 0x4180000018187823 */ /* 0x000fc60000000005 */
[----:B------:R-:W5:Y:S01]  /*5c40*/  LDG.E R5, desc[UR6][R18.64+0x84000] ;  /* 0x0840000612057981 */ /* 0x000f62000c1e1900 */
[----:B------:R-:W-:-:S03]  /*5c50*/  FFMA R9, R12, 18, R13 ;  /* 0x419000000c097823 */ /* 0x000fc6000000000d */
[----:B------:R-:W5:Y:S04]  /*5c60*/  LDG.E R12, desc[UR6][R18.64+0xf000] ;  /* 0x00f00006120c7981 */ /* 0x000f68000c1e1900 */
[----:B------:R-:W5:Y:S04]  /*5c70*/  LDG.E R13, desc[UR6][R18.64+0x1a0000] ;  /* 0x1a000006120d7981 */ /* 0x000f68000c1e1900 */
[----:B------:R-:W5:Y:S01]  /*5c80*/  LDG.E R25, desc[UR6][R18.64+0x25f000] ;  /* 0x25f0000612197981 */ /* 0x000f62000c1e1900 */
[----:B------:R-:W-:Y:S01]  /*5c90*/  FADD R21, RZ, R21 ;  /* 0x00000015ff157221 */ /* 0x000fe20000000000 */
[----:B------:R-:W-:-:S03]  /*5ca0*/  FFMA R35, R35, 10, RZ ;  /* 0x4120000023237823 */ /* 0x000fc600000000ff */
[----:B------:R-:W-:Y:S01]  /*5cb0*/  FFMA R16, R16, 15, R21 ;  /* 0x4170000010107823 */ /* 0x000fe20000000015 */
[----:B------:R-:W-:Y:S01]  /*5cc0*/  FFMA R29, R29, 15, RZ ;  /* 0x417000001d1d7823 */ /* 0x000fe200000000ff */
[----:B------:R-:W-:Y:S01]  /*5cd0*/  FFMA R33, R33, 15, RZ ;  /* 0x4170000021217823 */ /* 0x000fe200000000ff */
[----:B------:R-:W-:Y:S01]  /*5ce0*/  FFMA R37, R37, 4, RZ ;  /* 0x4080000025257823 */ /* 0x000fe200000000ff */
[----:B--2---:R-:W-:Y:S01]  /*5cf0*/  FFMA R0, R0, 8, RZ ;  /* 0x4100000000007823 */ /* 0x004fe200000000ff */
[----:B----4-:R-:W-:Y:S01]  /*5d00*/  FFMA R4, R4, 16, RZ ;  /* 0x4180000004047823 */ /* 0x010fe200000000ff */
[----:B---3--:R-:W-:-:S03]  /*5d10*/  FFMA R34, R34, 12, RZ ;  /* 0x4140000022227823 */ /* 0x008fc600000000ff */
[----:B-----5:R-:W-:Y:S01]  /*5d20*/  FADD R11, R4, R11 ;  /* 0x0000000b040b7221 */ /* 0x020fe20000000000 */
[----:B------:R-:W-:Y:S01]  /*5d30*/  FFMA R27, R27, 18, RZ ;  /* 0x419000001b1b7823 */ /* 0x000fe200000000ff */
[----:B------:R-:W-:Y:S01]  /*5d40*/  FFMA R4, R5, 13, RZ ;  /* 0x4150000005047823 */ /* 0x000fe200000000ff */
[----:B------:R-:W-:Y:S01]  /*5d50*/  FFMA R12, R12, 19, RZ ;  /* 0x419800000c0c7823 */ /* 0x000fe200000000ff */
[----:B------:R-:W-:Y:S01]  /*5d60*/  FFMA R13, R13, 17, RZ ;  /* 0x418800000d0d7823 */ /* 0x000fe200000000ff */
[----:B------:R-:W-:Y:S01]  /*5d70*/  FFMA R25, R25, 2, RZ ;  /* 0x4000000019197823 */ /* 0x000fe200000000ff */
[----:B------:R-:W-:Y:S06]  /*5d80*/  BRA `(.L_x_5) ;  /* 0x0000004c00547947 */ /* 0x000fec0003800000 */
.L_x_20:
        /* <DEDUP_REMOVED lines=30> */
[----:B------:R-:W-:-:S02]  /*5f70*/  HFMA2 R37, -RZ, RZ, 0, 0 ;  /* 0x00000000ff257431 */ /* 0x000fc400000001ff */
[----:B------:R-:W-:Y:S02]  /*5f80*/  HFMA2 R32, -RZ, RZ, 0, 0 ;  /* 0x00000000ff207431 */ /* 0x000fe400000001ff */
[----:B------:R-:W-:Y:S02]  /*5f90*/  HFMA2 R25, -RZ, RZ, 0, 0 ;  /* 0x00000000ff197431 */ /* 0x000fe400000001ff */
[----:B------:R-:W-:Y:S01]  /*5fa0*/  HFMA2 R14, -RZ, RZ, 0, 0 ;  /* 0x00000000ff0e7431 */ /* 0x000fe200000001ff */
[----:B------:R-:W-:Y:S02]  /*5fb0*/  MOV R35, RZ ;  /* 0x000000ff00237202 */ /* 0x000fe40000000f00 */
[----:B------:R-:W-:Y:S02]  /*5fc0*/  MOV R30, RZ ;  /* 0x000000ff001e7202 */ /* 0x000fe40000000f00 */
[----:B------:R-:W-:Y:S01]  /*5fd0*/  MOV R16, RZ ;  /* 0x000000ff00107202 */ /* 0x000fe20000000f00 */
[----:B--2---:R-:W-:Y:S01]  /*5fe0*/  FFMA R4, R4, 5, RZ ;  /* 0x40a0000004047823 */ /* 0x004fe200000000ff */
[----:B---3--:R-:W-:-:S03]  /*5ff0*/  FFMA R3, R3, 14, RZ ;  /* 0x4160000003037823 */ /* 0x008fc600000000ff */
[----:B----4-:R-:W-:Y:S01]  /*6000*/  FFMA R9, R9, 20, R4 ;  /* 0x41a0000009097823 */ /* 0x010fe20000000004 */
[----:B-----5:R-:W-:Y:S01]  /*6010*/  FFMA R5, R5, 15, RZ ;  /* 0x4170000005057823 */ /* 0x020fe200000000ff */
[----:B------:R-:W-:Y:S01]  /*6020*/  FFMA R4, R8, 4, R3 ;  /* 0x4080000008047823 */ /* 0x000fe20000000003 */
[----:B------:R-:W-:Y:S02]  /*6030*/  HFMA2 R3, -RZ, RZ, 0, 0 ;  /* 0x00000000ff037431 */ /* 0x000fe400000001ff */
[----:B------:R-:W-:Y:S01]  /*6040*/  FFMA R23, R12, 14, R9 ;  /* 0x416000000c177823 */ /* 0x000fe20000000009 */
[----:B------:R-:W-:Y:S01]  /*6050*/  HFMA2 R12, -RZ, RZ, 0, 0 ;  /* 0x00000000ff0c7431 */ /* 0x000fe200000001ff */
[----:B------:R-:W-:Y:S01]  /*6060*/  MOV R9, RZ ;  /* 0x000000ff00097202 */ /* 0x000fe20000000f00 */
[----:B------:R-:W-:Y:S01]  /*6070*/  FFMA R8, R10, 14, R5 ;  /* 0x416000000a087823 */ /* 0x000fe20000000005 */
[----:B------:R-:W-:Y:S01]  /*6080*/  MOV R10, RZ ;  /* 0x000000ff000a7202 */ /* 0x000fe20000000f00 */
        /* <DEDUP_REMOVED lines=18> */
[----:B------:R-:W-:Y:S06]  /*61b0*/  BRA `(.L_x_5) ;  /* 0x0000004800487947 */ /* 0x000fec0003800000 */
.L_x_19:
        /* <DEDUP_REMOVED lines=48> */
[----:B-----5:R-:W-:Y:S02]  /*64c0*/  FFMA R10, R15, 10, R0 ;  /* 0x412000000f0a7823 */ /* 0x020fe40000000000 */
[----:B------:R-:W2:Y:S01]  /*64d0*/  LDG.E R15, desc[UR6][R18.64+0x283000] ;  /* 0x28300006120f7981 */ /* 0x000ea2000c1e1900 */
[----:B------:R-:W-:-:S03]  /*64e0*/  FFMA R36, R13, 2, R6 ;  /* 0x400000000d247823 */ /* 0x000fc60000000006 */
[----:B------:R-:W3:Y:S01]  /*64f0*/  LDG.E R13, desc[UR6][R18.64+0x10c000] ;  /* 0x10c00006120d7981 */ /* 0x000ee2000c1e1900 */
[----:B------:R-:W-:-:S03]  /*6500*/  FFMA R0, R14, 16, R5 ;  /* 0x418000000e007823 */ /* 0x000fc60000000005 */
[----:B------:R-:W4:Y:S01]  /*6510*/  LDG.E R14, desc[UR6][R18.64+0x56000] ;  /* 0x05600006120e7981 */ /* 0x000f22000c1e1900 */
[----:B------:R-:W-:Y:S01]  /*6520*/  FFMA R7, R7, 19, RZ ;  /* 0x4198000007077823 */ /* 0x000fe200000000ff */
[----:B------:R-:W-:Y:S02]  /*6530*/  FFMA R5, R8, 13, RZ ;  /* 0x4150000008057823 */ /* 0x000fe400000000ff */
[----:B------:R-:W5:Y:S01]  /*6540*/  LDG.E R8, desc[UR6][R18.64+0x2a8000] ;  /* 0x2a80000612087981 */ /* 0x000f62000c1e1900 */
[----:B------:R-:W-:-:S03]  /*6550*/  FFMA R6, R9, 4, RZ ;  /* 0x4080000009067823 */ /* 0x000fc600000000ff */
        /* <DEDUP_REMOVED lines=22> */
[----:B------:R-:W-:Y:S01]  /*66c0*/  FFMA R4, R5, 2, R4 ;  /* 0x4000000005047823 */ /* 0x000fe20000000004 */
[----:B------:R-:W-:Y:S01]  /*66d0*/  FFMA R6, R6, 11, RZ ;  /* 0x4130000006067823 */ /* 0x000fe200000000ff */
[----:B------:R-:W-:Y:S01]  /*66e0*/  FFMA R11, R11, 13, RZ ;  /* 0x415000000b0b7823 */ /* 0x000fe200000000ff */
[----:B------:R-:W-:Y:S06]  /*66f0*/  BRA `(.L_x_5) ;  /* 0x0000004000f87947 */ /* 0x000fec0003800000 */
.L_x_21:
        /* <DEDUP_REMOVED lines=28> */
[----:B------:R-:W-:Y:S02]  /*68c0*/  HFMA2 R26, -RZ, RZ, 0, 0 ;  /* 0x00000000ff1a7431 */ /* 0x000fe400000001ff */
[----:B------:R-:W-:Y:S01]  /*68d0*/  HFMA2 R25, -RZ, RZ, 0, 0 ;  /* 0x00000000ff197431 */ /* 0x000fe200000001ff */
[----:B------:R-:W-:Y:S02]  /*68e0*/  CS2R R34, SRZ ;  /* 0x0000000000227805 */ /* 0x000fe4000001ff00 */
[----:B------:R-:W-:Y:S02]  /*68f0*/  MOV R33, RZ ;  /* 0x000000ff00217202 */ /* 0x000fe40000000f00 */
[----:B------:R-:W-:Y:S02]  /*6900*/  CS2R R30, SRZ ;  /* 0x00000000001e7805 */ /* 0x000fe4000001ff00 */
[----:B------:R-:W-:Y:S02]  /*6910*/  CS2R R28, SRZ ;  /* 0x00000000001c7805 */ /* 0x000fe4000001ff00 */
[----:B0-----:R-:W-:Y:S01]  /*6920*/  CS2R R16, SRZ ;  /* 0x0000000000107805 */ /* 0x001fe2000001ff00 */
[----:B--2---:R-:W-:-:S04]  /*6930*/  FFMA R6, R6, 5, RZ ;  /* 0x40a0000006067823 */ /* 0x004fc800000000ff */
[----:B---3--:R-:W-:Y:S01]  /*6940*/  FFMA R6, R19, 14, R6 ;  /* 0x4160000013067823 */ /* 0x008fe20000000006 */
[----:B----4-:R-:W-:-:S03]  /*6950*/  FFMA R2, R2, 5, RZ ;  /* 0x40a0000002027823 */ /* 0x010fc600000000ff */
[----:B-----5:R-:W-:Y:S01]  /*6960*/  FADD R21, R6, R21 ;  /* 0x0000001506157221 */ /* 0x020fe20000000000 */
[----:B------:R-:W-:Y:S01]  /*6970*/  FFMA R4, R4, 20, RZ ;  /* 0x41a0000004047823 */ /* 0x000fe200000000ff */
[----:B------:R-:W-:Y:S01]  /*6980*/  FFMA R7, R7, 13, RZ ;  /* 0x4150000007077823 */ /* 0x000fe200000000ff */
[----:B------:R-:W-:Y:S01]  /*6990*/  FFMA R8, R8, 8, RZ ;  /* 0x4100000008087823 */ /* 0x000fe200000000ff */
[----:B------:R-:W-:Y:S01]  /*69a0*/  FFMA R6, R15, 18, R2 ;  /* 0x419000000f067823 */ /* 0x000fe20000000002 */
[----:B------:R-:W-:Y:S01]  /*69b0*/  FFMA R27, R12, 15, R21 ;  /* 0x417000000c1b7823 */ /* 0x000fe20000000015 */
[----:B------:R-:W-:Y:S01]  /*69c0*/  FFMA R2, R3, 11, RZ ;  /* 0x4130000003027823 */ /* 0x000fe200000000ff */
[----:B------:R-:W-:Y:S01]  /*69d0*/  FFMA R5, R5, 13, RZ ;  /* 0x4150000005057823 */ /* 0x000fe200000000ff */
[----:B------:R-:W-:Y:S01]  /*69e0*/  FFMA R12, R23, 19, R4 ;  /* 0x41980000170c7823 */ /* 0x000fe20000000004 */
[----:B------:R-:W-:Y:S01]  /*69f0*/  MOV R23, RZ ;  /* 0x000000ff00177202 */ /* 0x000fe20000000f00 */
[----:B------:R-:W-:Y:S01]  /*6a00*/  FFMA R22, R22, 3, R7 ;  /* 0x4040000016167823 */ /* 0x000fe20000000007 */
[----:B------:R-:W-:-:S02]  /*6a10*/  HFMA2 R7, -RZ, RZ, 0, 0 ;  /* 0x00000000ff077431 */ /* 0x000fc400000001ff */
[----:B------:R-:W-:Y:S01]  /*6a20*/  FFMA R4, R11, 18, R8 ;  /* 0x419000000b047823 */ /* 0x000fe20000000008 */
[----:B------:R-:W-:Y:S01]  /*6a30*/  HFMA2 R11, -RZ, RZ, 0, 0 ;  /* 0x00000000ff0b7431 */ /* 0x000fe200000001ff */
[----:B------:R-:W-:Y:S01]  /*6a40*/  MOV R15, RZ ;  /* 0x000000ff000f7202 */ /* 0x000fe20000000f00 */
[----:B------:R-:W-:Y:S01]  /*6a50*/  FFMA R3, R9, 12, R2 ;  /* 0x4140000009037823 */ /* 0x000fe20000000002 */
[----:B------:R-:W-:Y:S02]  /*6a60*/  MOV R2, RZ ;  /* 0x000000ff00027202 */ /* 0x000fe40000000f00 */
[----:B------:R-:W-:Y:S01]  /*6a70*/  CS2R R8, SRZ ;  /* 0x0000000000087805 */ /* 0x000fe2000001ff00 */
[----:B------:R-:W-:Y:S01]  /*6a80*/  FFMA R36, R36, 9, R5 ;  /* 0x4110000024247823 */ /* 0x000fe20000000005 */
[----:B------:R-:W-:Y:S01]  /*6a90*/  FFMA R32, R32, 5, RZ ;  /* 0x40a0000020207823 */ /* 0x000fe200000000ff */
[----:B------:R-:W-:Y:S01]  /*6aa0*/  FFMA R14, R14, 7, RZ ;  /* 0x40e000000e0e7823 */ /* 0x000fe200000000ff */
[----:B------:R-:W-:Y:S01]  /*6ab0*/  FFMA R24, R24, 5, RZ ;  /* 0x40a0000018187823 */ /* 0x000fe200000000ff */
[----:B------:R-:W-:Y:S01]  /*6ac0*/  FFMA R10, R10, 14, RZ ;  /* 0x416000000a0a7823 */ /* 0x000fe200000000ff */
[----:B------:R-:W-:Y:S01]  /*6ad0*/  FFMA R13, R13, 13, RZ ;  /* 0x415000000d0d7823 */ /* 0x000fe200000000ff */
[----:B------:R-:W-:Y:S01]  /*6ae0*/  FFMA R0, R0, 6, RZ ;  /* 0x40c0000000007823 */ /* 0x000fe200000000ff */
[----:B------:R-:W-:Y:S06]  /*6af0*/  BRA `(.L_x_5) ;  /* 0x0000003c00f87947 */ /* 0x000fec0003800000 */
.L_x_18:
        /* <DEDUP_REMOVED lines=51> */
[----:B----4-:R-:W-:Y:S01]  /*6e30*/  FFMA R2, R9, 16, R2 ;  /* 0x4180000009027823 */ /* 0x010fe20000000002 */
[----:B-----5:R-:W-:Y:S01]  /*6e40*/  FFMA R9, R7, 16, RZ ;  /* 0x4180000007097823 */ /* 0x020fe200000000ff */
[----:B------:R-:W-:-:S03]  /*6e50*/  FFMA R10, R10, 7, R3 ;  /* 0x40e000000a0a7823 */ /* 0x000fc60000000003 */
[----:B------:R-:W-:Y:S02]  /*6e60*/  FFMA R3, R12, 9, R9 ;  /* 0x411000000c037823 */ /* 0x000fe40000000009 */
[----:B------:R-:W2:Y:S01]  /*6e70*/  LDG.E R12, desc[UR6][R18.64+0x99000] ;  /* 0x09900006120c7981 */ /* 0x000ea2000c1e1900 */
[----:B------:R-:W-:-:S03]  /*6e80*/  FFMA R2, R15, 3, R2 ;  /* 0x404000000f027823 */ /* 0x000fc60000000002 */
[----:B------:R-:W3:Y:S01]  /*6e90*/  LDG.E R15, desc[UR6][R18.64+0x3ed000] ;  /* 0x3ed00006120f7981 */ /* 0x000ee2000c1e1900 */
[----:B------:R-:W-:Y:S01]  /*6ea0*/  FFMA R10, R17, 9, R10 ;  /* 0x41100000110a7823 */ /* 0x000fe2000000000a */
[----:B------:R-:W-:Y:S01]  /*6eb0*/  FFMA R9, R0, 5, RZ ;  /* 0x40a0000000097823 */ /* 0x000fe200000000ff */
[----:B------:R-:W-:Y:S01]  /*6ec0*/  FFMA R26, R5, 16, RZ ;  /* 0x41800000051a7823 */ /* 0x000fe200000000ff */
[----:B------:R-:W-:Y:S01]  /*6ed0*/  FFMA R7, R7, 15, R2 ;  /* 0x4170000007077823 */ /* 0x000fe20000000002 */
[----:B------:R-:W4:Y:S02]  /*6ee0*/  LDG.E R5, desc[UR6][R18.64+0x187000] ;  /* 0x1870000612057981 */ /* 0x000f24000c1e1900 */
[----:B------:R-:W-:Y:S02]  /*6ef0*/  FFMA R26, R11, 8, R26 ;  /* 0x410000000b1a7823 */ /* 0x000fe4000000001a */
[----:B------:R-:W5:Y:S01]  /*6f00*/  LDG.E R17, desc[UR6][R18.64+0x153000] ;  /* 0x1530000612117981 */ /* 0x000f62000c1e1900 */
[----:B------:R-:W-:-:S03]  /*6f10*/  FFMA R13, R13, 6, R10 ;  /* 0x40c000000d0d7823 */ /* 0x000fc6000000000a */
[----:B------:R-:W5:Y:S01]  /*6f20*/  LDG.E R10, desc[UR6][R18.64+0xa0000] ;  /* 0x0a000006120a7981 */ /* 0x000f62000c1e1900 */
[----:B------:R-:W-:-:S03]  /*6f30*/  FFMA R0, R8, 10, R9 ;  /* 0x4120000008007823 */ /* 0x000fc60000000009 */
[----:B------:R-:W5:Y:S04]  /*6f40*/  LDG.E R8, desc[UR6][R18.64+0x27000] ;  /* 0x0270000612087981 */ /* 0x000f68000c1e1900 */
[----:B------:R-:W5:Y:S04]  /*6f50*/  LDG.E R9, desc[UR6][R18.64+0x18f000] ;  /* 0x18f0000612097981 */ /* 0x000f68000c1e1900 */
[----:B------:R-:W5:Y:S04]  /*6f60*/  LDG.E R11, desc[UR6][R18.64+0x1d0000] ;  /* 0x1d000006120b7981 */ /* 0x000f68000c1e1900 */
[----:B------:R-:W5:Y:S01]  /*6f70*/  LDG.E R2, desc[UR6][R18.64+0x1e3000] ;  /* 0x1e30000612027981 */ /* 0x000f62000c1e1900 */
        /* <DEDUP_REMOVED lines=8> */
[----:B--2---:R-:W-:Y:S01]  /*7000*/  FADD R12, RZ, R12 ;  /* 0x0000000cff0c7221 */ /* 0x004fe20000000000 */
[----:B---3--:R-:W-:Y:S01]  /*7010*/  FFMA R15, R15, 8, RZ ;  /* 0x410000000f0f7823 */ /* 0x008fe200000000ff */
[----:B----4-:R-:W-:-:S04]  /*7020*/  FFMA R5, R5, 5, RZ ;  /* 0x40a0000005057823 */ /* 0x010fc800000000ff */
[----:B------:R-:W-:Y:S01]  /*7030*/  FADD R36, R5, R36 ;  /* 0x0000002405247221 */ /* 0x000fe20000000000 */
[----:B-----5:R-:W-:Y:S01]  /*7040*/  FFMA R17, R17, 10, RZ ;  /* 0x4120000011117823 */ /* 0x020fe200000000ff */
[----:B------:R-:W-:Y:S01]  /*7050*/  FFMA R10, R10, 19, RZ ;  /* 0x419800000a0a7823 */ /* 0x000fe200000000ff */
[----:B------:R-:W-:Y:S01]  /*7060*/  FADD R8, RZ, R8 ;  /* 0x00000008ff087221 */ /* 0x000fe20000000000 */
[----:B------:R-:W-:Y:S01]  /*7070*/  FFMA R9, R9, 15, RZ ;  /* 0x4170000009097823 */ /* 0x000fe200000000ff */
[----:B------:R-:W-:Y:S01]  /*7080*/  FFMA R11, R11, 20, RZ ;  /* 0x41a000000b0b7823 */ /* 0x000fe200000000ff */
[----:B------:R-:W-:Y:S01]  /*7090*/  FFMA R2, R2, 16, RZ ;  /* 0x4180000002027823 */ /* 0x000fe200000000ff */
[----:B------:R-:W-:Y:S06]  /*70a0*/  BRA `(.L_x_5) ;  /* 0x00000038008c7947 */ /* 0x000fec0003800000 */
.L_x_23:
        /* <DEDUP_REMOVED lines=41> */
[----:B------:R-:W-:Y:S02]  /*7340*/  FFMA R12, R16, 16, R3 ;  /* 0x41800000100c7823 */ /* 0x000fe40000000003 */
[----:B------:R-:W2:Y:S01]  /*7350*/  LDG.E R16, desc[UR6][R10.64+0x7c000] ;  /* 0x07c000060a107981 */ /* 0x000ea2000c1e1900 */
[----:B------:R-:W-:-:S03]  /*7360*/  FFMA R31, R31, 14, R6 ;  /* 0x416000001f1f7823 */ /* 0x000fc60000000006 */
[----:B------:R-:W3:Y:S04]  /*7370*/  LDG.E R6, desc[UR6][R10.64+0x46000] ;  /* 0x046000060a067981 */ /* 0x000ee8000c1e1900 */
[----:B------:R0:W4:Y:S01]  /*7380*/  LDG.E R3, desc[UR6][R10.64+0x10e000] ;  /* 0x10e000060a037981 */ /* 0x000122000c1e1900 */
[----:B------:R-:W-:Y:S01]  /*7390*/  FADD R34, RZ, R17 ;  /* 0x00000011ff227221 */ /* 0x000fe20000000000 */
[----:B------:R-:W-:Y:S01]  /*73a0*/  FFMA R4, R4, 8, RZ ;  /* 0x4100000004047823 */ /* 0x000fe200000000ff */
[----:B------:R-:W-:Y:S02]  /*73b0*/  FFMA R5, R5, 12, RZ ;  /* 0x4140000005057823 */ /* 0x000fe400000000ff */
[----:B------:R-:W-:Y:S01]  /*73c0*/  FFMA R17, R21, 12, R34 ;  /* 0x4140000015117823 */ /* 0x000fe20000000022 */
[----:B------:R-:W-:Y:S01]  /*73d0*/  FFMA R12, R19, 10, R12 ;  /* 0x41200000130c7823 */ /* 0x000fe2000000000c */
[----:B------:R-:W-:Y:S01]  /*73e0*/  FFMA R15, R15, 2, R4 ;  /* 0x400000000f0f7823 */ /* 0x000fe20000000004 */
[----:B------:R-:W-:Y:S01]  /*73f0*/  FFMA R34, R8, 11, RZ ;  /* 0x4130000008227823 */ /* 0x000fe200000000ff */
[----:B------:R-:W-:-:S02]  /*7400*/  HFMA2 R37, -RZ, RZ, 0, 0 ;  /* 0x00000000ff257431 */ /* 0x000fc400000001ff */
[----:B------:R-:W-:Y:S01]  /*7410*/  FFMA R9, R9, 5, RZ ;  /* 0x40a0000009097823 */ /* 0x000fe200000000ff */
[----:B------:R-:W-:Y:S01]  /*7420*/  FFMA R8, R20, 2, R5 ;  /* 0x4000000014087823 */ /* 0x000fe20000000005 */
[----:B------:R-:W-:Y:S01]  /*7430*/  FFMA R2, R2, 16, RZ ;  /* 0x4180000002027823 */ /* 0x000fe200000000ff */
[----:B------:R-:W-:Y:S01]  /*7440*/  FFMA R18, R18, 15, R31 ;  /* 0x4170000012127823 */ /* 0x000fe2000000001f */
[----:B------:R-:W-:Y:S02]  /*7450*/  HFMA2 R31, -RZ, RZ, 0, 0 ;  /* 0x00000000ff1f7431 */ /* 0x000fe400000001ff */
[----:B------:R-:W-:Y:S01]  /*7460*/  FFMA R5, R7, 9, RZ ;  /* 0x4110000007057823 */ /* 0x000fe200000000ff */
[----:B0-----:R-:W-:Y:S01]  /*7470*/  CS2R R10, SRZ ;  /* 0x00000000000a7805 */ /* 0x001fe2000001ff00 */
[----:B------:R-:W-:Y:S01]  /*7480*/  FFMA R25, R25, 3, R12 ;  /* 0x4040000019197823 */ /* 0x000fe2000000000c */
[----:B------:R-:W-:Y:S02]  /*7490*/  HFMA2 R12, -RZ, RZ, 0, 0 ;  /* 0x00000000ff0c7431 */ /* 0x000fe400000001ff */
[----:B------:R-:W-:Y:S01]  /*74a0*/  FFMA R14, R14, 10, R15 ;  /* 0x412000000e0e7823 */ /* 0x000fe2000000000f */
[----:B------:R-:W-:-:S02]  /*74b0*/  HFMA2 R15, -RZ, RZ, 0, 0 ;  /* 0x00000000ff0f7431 */ /* 0x000fc400000001ff */
[----:B------:R-:W-:Y:S01]  /*74c0*/  FFMA R7, R7, 13, RZ ;  /* 0x4150000007077823 */ /* 0x000fe200000000ff */
[----:B------:R-:W-:Y:S01]  /*74d0*/  MOV R4, RZ ;  /* 0x000000ff00047202 */ /* 0x000fe20000000f00 */
[----:B------:R-:W-:Y:S01]  /*74e0*/  FFMA R13, R13, 4, R34 ;  /* 0x408000000d0d7823 */ /* 0x000fe20000000022 */
[----:B------:R-:W-:Y:S01]  /*74f0*/  MOV R34, RZ ;  /* 0x000000ff00227202 */ /* 0x000fe20000000f00 */
[----:B------:R-:W-:Y:S01]  /*7500*/  FFMA R26, R26, 10, R9 ;  /* 0x412000001a1a7823 */ /* 0x000fe20000000009 */
[----:B------:R-:W-:Y:S01]  /*7510*/  MOV R9, RZ ;  /* 0x000000ff00097202 */ /* 0x000fe20000000f00 */
[----:B------:R-:W-:Y:S01]  /*7520*/  FFMA R27, R27, 19, R2 ;  /* 0x419800001b1b7823 */ /* 0x000fe20000000002 */
[----:B------:R-:W-:Y:S01]  /*7530*/  MOV R2, RZ ;  /* 0x000000ff00027202 */ /* 0x000fe20000000f00 */
[----:B------:R-:W-:Y:S01]  /*7540*/  FFMA R29, R29, 15, R18 ;  /* 0x417000001d1d7823 */ /* 0x000fe20000000012 */
        /* <DEDUP_REMOVED lines=12> */
.L_x_22:
        /* <DEDUP_REMOVED lines=53> */
[----:B------:R-:W-:Y:S02]  /*7960*/  FFMA R14, R9, 3, RZ ;  /* 0x40400000090e7823 */ /* 0x000fe400000000ff */
[----:B------:R-:W2:Y:S01]  /*7970*/  LDG.E R9, desc[UR6][R18.64+0xa9000] ;  /* 0x0a90000612097981 */ /* 0x000ea2000c1e1900 */
[----:B------:R-:W-:-:S03]  /*7980*/  FFMA R8, R13, 10, R8 ;  /* 0x412000000d087823 */ /* 0x000fc60000000008 */
[----:B------:R-:W3:Y:S01]  /*7990*/  LDG.E R13, desc[UR6][R18.64+0x89000] ;  /* 0x08900006120d7981 */ /* 0x000ee2000c1e1900 */
[----:B------:R-:W-:-:S03]  /*79a0*/  FFMA R3, R7, 14, RZ ;  /* 0x4160000007037823 */ /* 0x000fc600000000ff */
[----:B------:R-:W4:Y:S01]  /*79b0*/  LDG.E R7, desc[UR6][R18.64+0xf2000] ;  /* 0x0f20000612077981 */ /* 0x000f22000c1e1900 */
[----:B------:R-:W-:-:S03]  /*79c0*/  FFMA R3, R20, 12, R3 ;  /* 0x4140000014037823 */ /* 0x000fc60000000003 */
[----:B------:R-:W5:Y:S01]  /*79d0*/  LDG.E R20, desc[UR6][R18.64+0x357000] ;  /* 0x3570000612147981 */ /* 0x000f62000c1e1900 */
[----:B------:R-:W-:-:S03]  /*79e0*/  FADD R5, RZ, R10 ;  /* 0x0000000aff057221 */ /* 0x000fc60000000000 */
[----:B------:R-:W5:Y:S01]  /*79f0*/  LDG.E R10, desc[UR6][R18.64+0xc9000] ;  /* 0x0c900006120a7981 */ /* 0x000f62000c1e1900 */
[----:B------:R-:W-:-:S03]  /*7a00*/  FFMA R29, R29, 19, R14 ;  /* 0x419800001d1d7823 */ /* 0x000fc6000000000e */
[----:B------:R-:W5:Y:S01]  /*7a10*/  LDG.E R14, desc[UR6][R18.64+0x1d7000] ;  /* 0x1d700006120e7981 */ /* 0x000f62000c1e1900 */
[----:B------:R-:W-:-:S03]  /*7a20*/  FFMA R11, R22, 5, R11 ;  /* 0x40a00000160b7823 */ /* 0x000fc6000000000b */
[----:B------:R-:W5:Y:S01]  /*7a30*/  LDG.E R22, desc[UR6][R18.64+0x3d2000] ;  /* 0x3d20000612167981 */ /* 0x000f62000c1e1900 */
[----:B------:R-:W-:-:S03]  /*7a40*/  FFMA R27, R27, 6, R8 ;  /* 0x40c000001b1b7823 */ /* 0x000fc60000000008 */
[----:B------:R-:W5:Y:S01]  /*7a50*/  LDG.E R8, desc[UR6][R18.64+0x18c000] ;  /* 0x18c0000612087981 */ /* 0x000f62000c1e1900 */
[----:B------:R-:W-:Y:S01]  /*7a60*/  FFMA R30, R30, 20, R5 ;  /* 0x41a000001e1e7823 */ /* 0x000fe20000000005 */
        /* <DEDUP_REMOVED lines=8> */
[----:B------:R-:W-:Y:S01]  /*7af0*/  FADD R24, RZ, R24 ;  /* 0x00000018ff187221 */ /* 0x000fe20000000000 */
[----:B--2---:R-:W-:Y:S01]  /*7b00*/  FFMA R9, R9, 3, RZ ;  /* 0x4040000009097823 */ /* 0x004fe200000000ff */
[----:B---3--:R-:W-:Y:S01]  /*7b10*/  FFMA R13, R13, 7, RZ ;  /* 0x40e000000d0d7823 */ /* 0x008fe200000000ff */
[----:B----4-:R-:W-:Y:S01]  /*7b20*/  FFMA R7, R7, 6, RZ ;  /* 0x40c0000007077823 */ /* 0x010fe200000000ff */
[----:B-----5:R-:W-:Y:S01]  /*7b30*/  FFMA R3, R20, 9, R3 ;  /* 0x4110000014037823 */ /* 0x020fe20000000003 */
[----:B------:R-:W-:Y:S01]  /*7b40*/  FFMA R10, R10, 9, RZ ;  /* 0x411000000a0a7823 */ /* 0x000fe200000000ff */
[----:B------:R-:W-:Y:S01]  /*7b50*/  FFMA R14, R14, 4, RZ ;  /* 0x408000000e0e7823 */ /* 0x000fe200000000ff */
[----:B------:R-:W-:Y:S01]  /*7b60*/  FFMA R22, R22, 11, RZ ;  /* 0x4130000016167823 */ /* 0x000fe200000000ff */
[----:B------:R-:W-:Y:S01]  /*7b70*/  FFMA R8, R8, 5, RZ ;  /* 0x40a0000008087823 */ /* 0x000fe200000000ff */
[----:B------:R-:W-:Y:S06]  /*7b80*/  BRA `(.L_x_5) ;  /* 0x0000002c00d47947 */ /* 0x000fec0003800000 */
.L_x_24:
        /* <DEDUP_REMOVED lines=35> */
[----:B------:R-:W-:Y:S01]  /*7dc0*/  MOV R36, RZ ;  /* 0x000000ff00247202 */ /* 0x000fe20000000f00 */
[----:B--2---:R-:W-:-:S04]  /*7dd0*/  FFMA R9, R9, 8, RZ ;  /* 0x4100000009097823 */ /* 0x004fc800000000ff */
[----:B---3--:R-:W-:-:S04]  /*7de0*/  FFMA R9, R22, 11, R9 ;  /* 0x4130000016097823 */ /* 0x008fc80000000009 */
[----:B----4-:R-:W-:-:S04]  /*7df0*/  FFMA R19, R32, 20, R9 ;  /* 0x41a0000020137823 */ /* 0x010fc80000000009 */
[----:B-----5:R-:W-:Y:S01]  /*7e00*/  FFMA R20, R20, 15, R19 ;  /* 0x4170000014147823 */ /* 0x020fe20000000013 */
[----:B------:R-:W-:Y:S01]  /*7e10*/  FFMA R4, R4, 10, RZ ;  /* 0x4120000004047823 */ /* 0x000fe200000000ff */
[----:B------:R-:W-:Y:S01]  /*7e20*/  FFMA R8, R8, 7, RZ ;  /* 0x40e0000008087823 */ /* 0x000fe200000000ff */
[----:B------:R-:W-:Y:S01]  /*7e30*/  FFMA R6, R6, 3, RZ ;  /* 0x4040000006067823 */ /* 0x000fe200000000ff */
[----:B------:R-:W-:Y:S01]  /*7e40*/  FFMA R20, R17, 12, R20 ;  /* 0x4140000011147823 */ /* 0x000fe20000000014 */
[----:B0-----:R-:W-:Y:S01]  /*7e50*/  FFMA R11, R2, 3, RZ ;  /* 0x40400000020b7823 */ /* 0x001fe200000000ff */
[----:B------:R-:W-:Y:S02]  /*7e60*/  HFMA2 R2, -RZ, RZ, 0, 0 ;  /* 0x00000000ff027431 */ /* 0x000fe400000001ff */
[----:B------:R-:W-:Y:S01]  /*7e70*/  FADD R9, RZ, R21 ;  /* 0x00000015ff097221 */ /* 0x000fe20000000000 */
[----:B------:R-:W-:Y:S01]  /*7e80*/  FFMA R5, R5, 11, RZ ;  /* 0x4130000005057823 */ /* 0x000fe200000000ff */
[----:B------:R-:W-:Y:S01]  /*7e90*/  CS2R R32, SRZ ;  /* 0x0000000000207805 */ /* 0x000fe2000001ff00 */
[----:B------:R-:W-:Y:S01]  /*7ea0*/  FFMA R4, R15, 6, R4 ;  /* 0x40c000000f047823 */ /* 0x000fe20000000004 */
[----:B------:R-:W-:-:S02]  /*7eb0*/  HFMA2 R15, -RZ, RZ, 0, 0 ;  /* 0x00000000ff0f7431 */ /* 0x000fc400000001ff */
[----:B------:R-:W-:Y:S01]  /*7ec0*/  FFMA R37, R37, 11, R8 ;  /* 0x4130000025257823 */ /* 0x000fe20000000008 */
[----:B------:R-:W-:Y:S01]  /*7ed0*/  HFMA2 R8, -RZ, RZ, 0, 0 ;  /* 0x00000000ff087431 */ /* 0x000fe200000001ff */
[----:B------:R-:W-:Y:S01]  /*7ee0*/  MOV R17, RZ ;  /* 0x000000ff00117202 */ /* 0x000fe20000000f00 */
[----:B------:R-:W-:Y:S01]  /*7ef0*/  FFMA R27, R27, 12, R6 ;  /* 0x414000001b1b7823 */ /* 0x000fe20000000006 */
[----:B------:R-:W-:Y:S01]  /*7f00*/  CS2R R22, SRZ ;  /* 0x0000000000167805 */ /* 0x000fe2000001ff00 */
[----:B------:R-:W-:Y:S01]  /*7f10*/  FFMA R12, R12, 2, R11 ;  /* 0x400000000c0c7823 */ /* 0x000fe2000000000b */
[----:B------:R-:W-:Y:S01]  /*7f20*/  CS2R R10, SRZ ;  /* 0x00000000000a7805 */ /* 0x000fe2000001ff00 */
        /* <DEDUP_REMOVED lines=17> */
.L_x_17:
        /* <DEDUP_REMOVED lines=59> */
[----:B----4-:R-:W-:Y:S01]  /*83f0*/  FADD R10, RZ, R10 ;  /* 0x0000000aff0a7221 */ /* 0x010fe20000000000 */
[----:B-----5:R-:W-:Y:S01]  /*8400*/  FFMA R5, R5, 18, RZ ;  /* 0x4190000005057823 */ /* 0x020fe200000000ff */
[----:B------:R-:W-:Y:S01]  /*8410*/  FFMA R9, R9, 7, RZ ;  /* 0x40e0000009097823 */ /* 0x000fe200000000ff */
[----:B------:R-:W-:Y:S02]  /*8420*/  FFMA R35, R35, 11, R4 ;  /* 0x4130000023237823 */ /* 0x000fe40000000004 */
[----:B------:R-:W3:Y:S01]  /*8430*/  LDG.E R4, desc[UR6][R6.64+0x166000] ;  /* 0x1660000606047981 */ /* 0x000ee2000c1e1900 */
[----:B------:R-:W-:Y:S01]  /*8440*/  FFMA R0, R0, 7, RZ ;  /* 0x40e0000000007823 */ /* 0x000fe200000000ff */
[----:B------:R-:W-:Y:S01]  /*8450*/  FFMA R2, R2, 10, RZ ;  /* 0x4120000002027823 */ /* 0x000fe200000000ff */
[----:B------:R-:W-:Y:S01]  /*8460*/  FFMA R3, R3, 16, RZ ;  /* 0x4180000003037823 */ /* 0x000fe200000000ff */
[----:B------:R-:W-:-:S02]  /*8470*/  FFMA R30, R17, 5, R10 ;  /* 0x40a00000111e7823 */ /* 0x000fc4000000000a */
[----:B------:R-:W4:Y:S01]  /*8480*/  LDG.E R10, desc[UR6][R6.64+0x3cf000] ;  /* 0x3cf00006060a7981 */ /* 0x000f22000c1e1900 */
        /* <DEDUP_REMOVED lines=11> */
[----:B------:R0:W5:Y:S01]  /*8540*/  LDG.E R2, desc[UR6][R6.64+0x3a4000] ;  /* 0x3a40000606027981 */ /* 0x000162000c1e1900 */
[----:B------:R-:W-:Y:S01]  /*8550*/  FFMA R27, R27, 18, RZ ;  /* 0x419000001b1b7823 */ /* 0x000fe200000000ff */
[----:B------:R-:W-:Y:S01]  /*8560*/  FFMA R36, R36, 20, RZ ;  /* 0x41a0000024247823 */ /* 0x000fe200000000ff */
[----:B------:R-:W-:Y:S01]  /*8570*/  FFMA R31, R31, 15, RZ ;  /* 0x417000001f1f7823 */ /* 0x000fe200000000ff */
[----:B------:R-:W-:Y:S01]  /*8580*/  FFMA R24, R24, 14, RZ ;  /* 0x4160000018187823 */ /* 0x000fe200000000ff */
[----:B0-----:R-:W-:Y:S01]  /*8590*/  FFMA R6, R18, 5, RZ ;  /* 0x40a0000012067823 */ /* 0x001fe200000000ff */
[----:B------:R-:W-:Y:S01]  /*85a0*/  FFMA R33, R33, 6, RZ ;  /* 0x40c0000021217823 */ /* 0x000fe200000000ff */
[----:B------:R-:W-:Y:S01]  /*85b0*/  FFMA R29, R29, 11, RZ ;  /* 0x413000001d1d7823 */ /* 0x000fe200000000ff */
[----:B------:R-:W-:Y:S01]  /*85c0*/  FFMA R32, R32, 5, RZ ;  /* 0x40a0000020207823 */ /* 0x000fe200000000ff */
[----:B------:R-:W-:Y:S01]  /*85d0*/  FFMA R28, R28, 10, RZ ;  /* 0x412000001c1c7823 */ /* 0x000fe200000000ff */
[----:B------:R-:W-:Y:S01]  /*85e0*/  FFMA R34, R34, 17, RZ ;  /* 0x4188000022227823 */ /* 0x000fe200000000ff */
[----:B--2---:R-:W-:Y:S01]  /*85f0*/  FFMA R11, R11, 3, RZ ;  /* 0x404000000b0b7823 */ /* 0x004fe200000000ff */
[----:B---3--:R-:W-:-:S04]  /*8600*/  FFMA R4, R4, 11, RZ ;  /* 0x4130000004047823 */ /* 0x008fc800000000ff */
[----:B------:R-:W-:Y:S01]  /*8610*/  FFMA R37, R37, 13, R4 ;  /* 0x4150000025257823 */ /* 0x000fe20000000004 */
[----:B------:R-:W-:Y:S01]  /*8620*/  FFMA R4, R19, 9, RZ ;  /* 0x4110000013047823 */ /* 0x000fe200000000ff */
[----:B----4-:R-:W-:Y:S01]  /*8630*/  FFMA R10, R10, 10, RZ ;  /* 0x412000000a0a7823 */ /* 0x010fe200000000ff */
[----:B-----5:R-:W-:Y:S01]  /*8640*/  FFMA R0, R0, 11, RZ ;  /* 0x4130000000007823 */ /* 0x020fe200000000ff */
[----:B------:R-:W-:Y:S01]  /*8650*/  FFMA R7, R5, 14, RZ ;  /* 0x4160000005077823 */ /* 0x000fe200000000ff */
[----:B------:R-:W-:Y:S01]  /*8660*/  FFMA R12, R12, 12, RZ ;  /* 0x414000000c0c7823 */ /* 0x000fe200000000ff */
[----:B------:R-:W-:Y:S01]  /*8670*/  FFMA R9, R9, 3, RZ ;  /* 0x4040000009097823 */ /* 0x000fe200000000ff */
[----:B------:R-:W-:Y:S01]  /*8680*/  FFMA R14, R14, 15, RZ ;  /* 0x417000000e0e7823 */ /* 0x000fe200000000ff */
[----:B------:R-:W-:Y:S01]  /*8690*/  FFMA R3, R3, 9, RZ ;  /* 0x4110000003037823 */ /* 0x000fe200000000ff */
[----:B------:R-:W-:Y:S01]  /*86a0*/  FFMA R2, R2, 3, RZ ;  /* 0x4040000002027823 */ /* 0x000fe200000000ff */
[----:B------:R-:W-:Y:S06]  /*86b0*/  BRA `(.L_x_5) ;  /* 0x0000002400087947 */ /* 0x000fec0003800000 */
.L_x_27:
        /* <DEDUP_REMOVED lines=45> */
[----:B------:R-:W4:Y:S04]  /*8990*/  LDG.E R0, desc[UR6][R18.64+0x2e2000] ;  /* 0x2e20000612007981 */ /* 0x000f28000c1e1900 */
[----:B------:R-:W5:Y:S01]  /*89a0*/  LDG.E R12, desc[UR6][R18.64+0x316000] ;  /* 0x31600006120c7981 */ /* 0x000f62000c1e1900 */
[----:B------:R-:W-:Y:S01]  /*89b0*/  FFMA R37, R8, 8, RZ ;  /* 0x4100000008257823 */ /* 0x000fe200000000ff */
[----:B------:R-:W-:Y:S01]  /*89c0*/  FFMA R6, R6, 11, RZ ;  /* 0x4130000006067823 */ /* 0x000fe200000000ff */
[----:B------:R-:W-:Y:S02]  /*89d0*/  FFMA R8, R11, 13, RZ ;  /* 0x415000000b087823 */ /* 0x000fe400000000ff */
[----:B------:R-:W-:Y:S01]  /*89e0*/  FFMA R36, R28, 7, R37 ;  /* 0x40e000001c247823 */ /* 0x000fe20000000025 */
[----:B------:R-:W-:Y:S01]  /*89f0*/  FFMA R28, R9, 17, RZ ;  /* 0x41880000091c7823 */ /* 0x000fe200000000ff */
[----:B------:R-:W-:Y:S01]  /*8a00*/  FFMA R10, R10, 7, RZ ;  /* 0x40e000000a0a7823 */ /* 0x000fe200000000ff */
[----:B------:R-:W-:Y:S01]  /*8a10*/  FFMA R6, R17, 2, R6 ;  /* 0x4000000011067823 */ /* 0x000fe20000000006 */
[----:B------:R-:W-:Y:S01]  /*8a20*/  FFMA R25, R25, 5, R8 ;  /* 0x40a0000019197823 */ /* 0x000fe20000000008 */
[----:B------:R-:W-:Y:S01]  /*8a30*/  FFMA R9, R2, 11, RZ ;  /* 0x4130000002097823 */ /* 0x000fe200000000ff */
[----:B------:R-:W-:-:S02]  /*8a40*/  HFMA2 R2, -RZ, RZ, 0, 0 ;  /* 0x00000000ff027431 */ /* 0x000fc400000001ff */
[----:B------:R-:W-:Y:S01]  /*8a50*/  FFMA R31, R31, 3, R28 ;  /* 0x404000001f1f7823 */ /* 0x000fe2000000001c */
[----:B------:R-:W-:Y:S01]  /*8a60*/  FFMA R23, R23, 20, R10 ;  /* 0x41a0000017177823 */ /* 0x000fe2000000000a */
[----:B------:R-:W-:Y:S02]  /*8a70*/  HFMA2 R10, -RZ, RZ, 0, 0 ;  /* 0x00000000ff0a7431 */ /* 0x000fe400000001ff */
[----:B------:R-:W-:Y:S01]  /*8a80*/  FFMA R35, R35, 8, R6 ;  /* 0x4100000023237823 */ /* 0x000fe20000000006 */
[----:B------:R-:W-:Y:S01]  /*8a90*/  FFMA R4, R4, 6, RZ ;  /* 0x40c0000004047823 */ /* 0x000fe200000000ff */
[----:B------:R-:W-:Y:S01]  /*8aa0*/  FFMA R5, R5, 2, RZ ;  /* 0x4000000005057823 */ /* 0x000fe200000000ff */
[----:B------:R-:W-:Y:S01]  /*8ab0*/  MOV R28, RZ ;  /* 0x000000ff001c7202 */ /* 0x000fe20000000f00 */
[----:B------:R-:W-:Y:S01]  /*8ac0*/  FFMA R17, R33, 2, R36 ;  /* 0x4000000021117823 */ /* 0x000fe20000000024 */
[----:B------:R-:W-:Y:S02]  /*8ad0*/  HFMA2 R33, -RZ, RZ, 0, 0 ;  /* 0x00000000ff217431 */ /* 0x000fe400000001ff */
[----:B------:R-:W-:Y:S01]  /*8ae0*/  FFMA R11, R16, 7, R25 ;  /* 0x40e00000100b7823 */ /* 0x000fe20000000019 */
[----:B------:R-:W-:-:S02]  /*8af0*/  HFMA2 R25, -RZ, RZ, 0, 0 ;  /* 0x00000000ff197431 */ /* 0x000fc400000001ff */
[----:B------:R-:W-:Y:S01]  /*8b00*/  FFMA R6, R14, 7, R9 ;  /* 0x40e000000e067823 */ /* 0x000fe20000000009 */
[----:B------:R-:W-:Y:S01]  /*8b10*/  HFMA2 R14, -RZ, RZ, 0, 0 ;  /* 0x00000000ff0e7431 */ /* 0x000fe200000001ff */
[----:B------:R-:W-:Y:S02]  /*8b20*/  CS2R R36, SRZ ;  /* 0x0000000000247805 */ /* 0x000fe4000001ff00 */
[----:B------:R-:W-:Y:S01]  /*8b30*/  MOV R16, RZ ;  /* 0x000000ff00107202 */ /* 0x000fe20000000f00 */
[----:B------:R-:W-:Y:S01]  /*8b40*/  FFMA R26, R26, 15, R31 ;  /* 0x417000001a1a7823 */ /* 0x000fe2000000001f */
[----:B------:R-:W-:Y:S02]  /*8b50*/  MOV R31, RZ ;  /* 0x000000ff001f7202 */ /* 0x000fe40000000f00 */
        /* <DEDUP_REMOVED lines=14> */
[----:B------:R-:W-:Y:S06]  /*8c40*/  BRA `(.L_x_5) ;  /* 0x0000001c00a47947 */ /* 0x000fec0003800000 */
.L_x_26:
        /* <DEDUP_REMOVED lines=52> */
[----:B------:R-:W-:-:S03]  /*8f90*/  FFMA R27, R5, 6, RZ ;  /* 0x40c00000051b7823 */ /* 0x000fc600000000ff */
[----:B------:R-:W5:Y:S01]  /*8fa0*/  LDG.E R13, desc[UR6][R18.64+0x35c000] ;  /* 0x35c00006120d7981 */ /* 0x000f62000c1e1900 */
[----:B------:R-:W-:-:S03]  /*8fb0*/  FFMA R27, R14, 14, R27 ;  /* 0x416000000e1b7823 */ /* 0x000fc6000000001b */
[----:B------:R-:W5:Y:S01]  /*8fc0*/  LDG.E R14, desc[UR6][R18.64+0x3ad000] ;  /* 0x3ad00006120e7981 */ /* 0x000f62000c1e1900 */
[----:B------:R-:W-:-:S04]  /*8fd0*/  FFMA R32, R11, 20, RZ ;  /* 0x41a000000b207823 */ /* 0x000fc800000000ff */
[----:B------:R-:W-:Y:S02]  /*8fe0*/  FFMA R11, R25, 13, R32 ;  /* 0x41500000190b7823 */ /* 0x000fe40000000020 */
[----:B------:R-:W5:Y:S01]  /*8ff0*/  LDG.E R32, desc[UR6][R18.64+0x10e000] ;  /* 0x10e0000612207981 */ /* 0x000f62000c1e1900 */
[----:B------:R-:W-:Y:S01]  /*9000*/  FFMA R12, R12, 16, RZ ;  /* 0x418000000c0c7823 */ /* 0x000fe200000000ff */
[----:B------:R-:W-:Y:S02]  /*9010*/  FFMA R17, R20, 12, R17 ;  /* 0x4140000014117823 */ /* 0x000fe40000000011 */
[----:B------:R-:W5:Y:S02]  /*9020*/  LDG.E R20, desc[UR6][R18.64+0x3d0000] ;  /* 0x3d00000612147981 */ /* 0x000f64000c1e1900 */
[----:B------:R-:W-:Y:S02]  /*9030*/  FFMA R30, R30, 17, R17 ;  /* 0x418800001e1e7823 */ /* 0x000fe40000000011 */
[----:B------:R-:W5:Y:S01]  /*9040*/  LDG.E R17, desc[UR6][R18.64+0xd2000] ;  /* 0x0d20000612117981 */ /* 0x000f62000c1e1900 */
[----:B--2---:R-:W-:Y:S01]  /*9050*/  FFMA R7, R7, 8, RZ ;  /* 0x4100000007077823 */ /* 0x004fe200000000ff */
[----:B---3--:R-:W-:-:S03]  /*9060*/  FFMA R25, R8, 5, RZ ;  /* 0x40a0000008197823 */ /* 0x008fc600000000ff */
[----:B------:R-:W-:Y:S01]  /*9070*/  FFMA R26, R26, 2, R7 ;  /* 0x400000001a1a7823 */ /* 0x000fe20000000007 */
[----:B------:R-:W-:Y:S01]  /*9080*/  FADD R8, R12, R23 ;  /* 0x000000170c087221 */ /* 0x000fe20000000000 */
[----:B------:R-:W-:Y:S01]  /*9090*/  FFMA R7, R16, 16, R11 ;  /* 0x4180000010077823 */ /* 0x000fe2000000000b */
[----:B----4-:R-:W-:Y:S01]  /*90a0*/  FFMA R6, R6, 18, RZ ;  /* 0x4190000006067823 */ /* 0x010fe200000000ff */
[----:B------:R-:W-:Y:S01]  /*90b0*/  FFMA R36, R36, 20, R25 ;  /* 0x41a0000024247823 */ /* 0x000fe20000000019 */
[----:B------:R-:W-:Y:S01]  /*90c0*/  FFMA R12, R24, 18, R21 ;  /* 0x41900000180c7823 */ /* 0x000fe20000000015 */
[----:B------:R-:W-:Y:S01]  /*90d0*/  FFMA R37, R37, 2, R8 ;  /* 0x4000000025257823 */ /* 0x000fe20000000008 */
[----:B-----5:R-:W-:Y:S01]  /*90e0*/  FFMA R11, R13, 8, R6 ;  /* 0x410000000d0b7823 */ /* 0x020fe20000000006 */
[----:B------:R-:W2:Y:S01]  /*90f0*/  LDG.E R8, desc[UR6][R18.64+0xd5000] ;  /* 0x0d50000612087981 */ /* 0x000ea2000c1e1900 */
[----:B------:R-:W-:-:S03]  /*9100*/  FFMA R14, R14, 4, R7 ;  /* 0x408000000e0e7823 */ /* 0x000fc60000000007 */
[----:B------:R-:W3:Y:S04]  /*9110*/  LDG.E R23, desc[UR6][R18.64+0x134000] ;  /* 0x1340000612177981 */ /* 0x000ee8000c1e1900 */
[----:B------:R-:W4:Y:S04]  /*9120*/  LDG.E R24, desc[UR6][R18.64+0x194000] ;  /* 0x1940000612187981 */ /* 0x000f28000c1e1900 */
[----:B------:R-:W5:Y:S04]  /*9130*/  LDG.E R16, desc[UR6][R18.64+0x1fd000] ;  /* 0x1fd0000612107981 */ /* 0x000f68000c1e1900 */
[----:B------:R-:W5:Y:S04]  /*9140*/  LDG.E R6, desc[UR6][R18.64+0x1e6000] ;  /* 0x1e60000612067981 */ /* 0x000f68000c1e1900 */
[----:B------:R-:W5:Y:S04]  /*9150*/  LDG.E R25, desc[UR6][R18.64+0x254000] ;  /* 0x2540000612197981 */ /* 0x000f68000c1e1900 */
[----:B------:R-:W5:Y:S04]  /*9160*/  LDG.E R13, desc[UR6][R18.64+0x245000] ;  /* 0x24500006120d7981 */ /* 0x000f68000c1e1900 */
[----:B------:R-:W5:Y:S01]  /*9170*/  LDG.E R7, desc[UR6][R18.64+0x355000] ;  /* 0x3550000612077981 */ /* 0x000f62000c1e1900 */
[----:B------:R-:W-:Y:S01]  /*9180*/  FFMA R5, R5, 15, RZ ;  /* 0x4170000005057823 */ /* 0x000fe200000000ff */
[----:B------:R-:W-:Y:S01]  /*9190*/  FFMA R32, R32, 10, RZ ;  /* 0x4120000020207823 */ /* 0x000fe200000000ff */
[----:B------:R-:W-:-:S02]  /*91a0*/  FFMA R31, R31, 13, RZ ;  /* 0x415000001f1f7823 */ /* 0x000fc400000000ff */
[----:B------:R-:W-:Y:S01]  /*91b0*/  FFMA R29, R20, 6, R5 ;  /* 0x40c00000141d7823 */ /* 0x000fe20000000005 */
[----:B------:R-:W-:Y:S01]  /*91c0*/  FFMA R17, R17, 8, RZ ;  /* 0x4100000011117823 */ /* 0x000fe200000000ff */
[----:B--2---:R-:W-:Y:S01]  /*91d0*/  FFMA R8, R8, 17, RZ ;  /* 0x4188000008087823 */ /* 0x004fe200000000ff */
[----:B---3--:R-:W-:Y:S01]  /*91e0*/  FFMA R23, R23, 19, RZ ;  /* 0x4198000017177823 */ /* 0x008fe200000000ff */
[----:B----4-:R-:W-:Y:S01]  /*91f0*/  FFMA R24, R24, 20, RZ ;  /* 0x41a0000018187823 */ /* 0x010fe200000000ff */
[----:B-----5:R-:W-:Y:S01]  /*9200*/  FFMA R16, R16, 5, RZ ;  /* 0x40a0000010107823 */ /* 0x020fe200000000ff */
[----:B------:R-:W-:Y:S01]  /*9210*/  FFMA R6, R6, 6, RZ ;  /* 0x40c0000006067823 */ /* 0x000fe200000000ff */
[----:B------:R-:W-:Y:S01]  /*9220*/  FFMA R25, R25, 9, RZ ;  /* 0x4110000019197823 */ /* 0x000fe200000000ff */
[----:B------:R-:W-:Y:S01]  /*9230*/  FFMA R13, R13, 16, RZ ;  /* 0x418000000d0d7823 */ /* 0x000fe200000000ff */
[----:B------:R-:W-:Y:S01]  /*9240*/  FFMA R7, R7, 9, RZ ;  /* 0x4110000007077823 */ /* 0x000fe200000000ff */
[----:B------:R-:W-:Y:S06]  /*9250*/  BRA `(.L_x_5) ;  /* 0x0000001800207947 */ /* 0x000fec0003800000 */
.L_x_28:
        /* <DEDUP_REMOVED lines=38> */
[----:B------:R-:W-:Y:S01]  /*94c0*/  MOV R32, RZ ;  /* 0x000000ff00207202 */ /* 0x000fe20000000f00 */
[----:B--2---:R-:W-:Y:S01]  /*94d0*/  FFMA R4, R4, 15, RZ ;  /* 0x4170000004047823 */ /* 0x004fe200000000ff */
[----:B---3--:R-:W-:Y:S01]  /*94e0*/  FFMA R10, R10, 16, RZ ;  /* 0x418000000a0a7823 */ /* 0x008fe200000000ff */
[----:B----4-:R-:W-:Y:S01]  /*94f0*/  FFMA R8, R8, 12, RZ ;  /* 0x4140000008087823 */ /* 0x010fe200000000ff */
[----:B-----5:R-:W-:Y:S01]  /*9500*/  FFMA R9, R9, 14, RZ ;  /* 0x4160000009097823 */ /* 0x020fe200000000ff */
[----:B------:R-:W-:Y:S01]  /*9510*/  FFMA R5, R5, 10, RZ ;  /* 0x4120000005057823 */ /* 0x000fe200000000ff */
[----:B0-----:R-:W-:Y:S01]  /*9520*/  FFMA R12, R21, 2, R4 ;  /* 0x40000000150c7823 */ /* 0x001fe20000000004 */
[----:B------:R-:W-:Y:S01]  /*9530*/  FFMA R10, R27, 9, R10 ;  /* 0x411000001b0a7823 */ /* 0x000fe2000000000a */
[----:B------:R-:W-:Y:S01]  /*9540*/  FFMA R23, R23, 10, R8 ;  /* 0x4120000017177823 */ /* 0x000fe20000000008 */
[----:B------:R-:W-:Y:S01]  /*9550*/  FADD R4, RZ, R19 ;  /* 0x00000013ff047221 */ /* 0x000fe20000000000 */
[----:B------:R-:W-:Y:S01]  /*9560*/  FFMA R25, R30, 18, R9 ;  /* 0x419000001e197823 */ /* 0x000fe20000000009 */
[----:B------:R-:W-:-:S02]  /*9570*/  HFMA2 R30, -RZ, RZ, 0, 0 ;  /* 0x00000000ff1e7431 */ /* 0x000fc400000001ff */
[----:B------:R-:W-:Y:S01]  /*9580*/  FFMA R7, R7, 12, RZ ;  /* 0x4140000007077823 */ /* 0x000fe200000000ff */
[----:B------:R-:W-:Y:S01]  /*9590*/  FFMA R22, R22, 14, R5 ;  /* 0x4160000016167823 */ /* 0x000fe20000000005 */
[----:B------:R-:W-:Y:S01]  /*95a0*/  FFMA R8, R3, 13, RZ ;  /* 0x4150000003087823 */ /* 0x000fe200000000ff */
[----:B------:R-:W-:Y:S02]  /*95b0*/  HFMA2 R3, -RZ, RZ, 0, 0 ;  /* 0x00000000ff037431 */ /* 0x000fe400000001ff */
[----:B------:R-:W-:Y:S01]  /*95c0*/  FFMA R35, R35, 13, R10 ;  /* 0x4150000023237823 */ /* 0x000fe2000000000a */
[----:B------:R-:W-:Y:S01]  /*95d0*/  FFMA R20, R20, 7, R23 ;  /* 0x40e0000014147823 */ /* 0x000fe20000000017 */
[----:B------:R-:W-:-:S03]  /*95e0*/  FFMA R9, R31, 5, R4 ;  /* 0x40a000001f097823 */ /* 0x000fc60000000004 */
[----:B------:R-:W-:Y:S01]  /*95f0*/  FFMA R31, R31, 10, R20 ;  /* 0x412000001f1f7823 */ /* 0x000fe20000000014 */
        /* <DEDUP_REMOVED lines=10> */
[----:B------:R-:W-:-:S02]  /*96a0*/  MOV R17, RZ ;  /* 0x000000ff00117202 */ /* 0x000fc40000000f00 */
        /* <DEDUP_REMOVED lines=13> */
.L_x_25:
        /* <DEDUP_REMOVED lines=49> */
[----:B------:R-:W-:Y:S01]  /*9a90*/  FFMA R31, R14, 20, RZ ;  /* 0x41a000000e1f7823 */ /* 0x000fe200000000ff */
[----:B------:R-:W-:Y:S02]  /*9aa0*/  FFMA R23, R36, 14, R5 ;  /* 0x4160000024177823 */ /* 0x000fe40000000005 */
[----:B------:R-:W3:Y:S01]  /*9ab0*/  LDG.E R36, desc[UR6][R18.64+0x383000] ;  /* 0x3830000612247981 */ /* 0x000ee2000c1e1900 */
[----:B------:R-:W-:Y:S01]  /*9ac0*/  FFMA R14, R0, 17, RZ ;  /* 0x41880000000e7823 */ /* 0x000fe200000000ff */
[----:B------:R-:W-:Y:S02]  /*9ad0*/  FFMA R21, R34, 9, R21 ;  /* 0x4110000022157823 */ /* 0x000fe40000000015 */
[----:B------:R-:W4:Y:S01]  /*9ae0*/  LDG.E R34, desc[UR6][R18.64+0x30b000] ;  /* 0x30b0000612227981 */ /* 0x000f22000c1e1900 */
[----:B------:R-:W-:-:S03]  /*9af0*/  FADD R5, RZ, R20 ;  /* 0x00000014ff057221 */ /* 0x000fc60000000000 */
[----:B------:R-:W5:Y:S01]  /*9b00*/  LDG.E R20, desc[UR6][R18.64+0x3be000] ;  /* 0x3be0000612147981 */ /* 0x000f62000c1e1900 */
[----:B------:R-:W-:-:S03]  /*9b10*/  FFMA R0, R16, 17, R23 ;  /* 0x4188000010007823 */ /* 0x000fc60000000017 */
[----:B------:R-:W5:Y:S01]  /*9b20*/  LDG.E R23, desc[UR6][R18.64+0xed000] ;  /* 0x0ed0000612177981 */ /* 0x000f62000c1e1900 */
[----:B------:R-:W-:-:S03]  /*9b30*/  FFMA R14, R15, 4, R14 ;  /* 0x408000000f0e7823 */ /* 0x000fc6000000000e */
[----:B------:R-:W5:Y:S04]  /*9b40*/  LDG.E R16, desc[UR6][R18.64+0x194000] ;  /* 0x1940000612107981 */ /* 0x000f68000c1e1900 */
[----:B------:R-:W5:Y:S01]  /*9b50*/  LDG.E R15, desc[UR6][R18.64+0x388000] ;  /* 0x38800006120f7981 */ /* 0x000f62000c1e1900 */
[C---:B------:R-:W-:Y:S01]  /*9b60*/  FFMA R31, R22.reuse, 15, R31 ;  /* 0x41700000161f7823 */ /* 0x040fe2000000001f */
[----:B------:R-:W-:Y:S01]  /*9b70*/  FFMA R22, R22, 9, R21 ;  /* 0x4110000016167823 */ /* 0x000fe20000000015 */
[----:B------:R-:W-:Y:S01]  /*9b80*/  FADD R26, R5, R26 ;  /* 0x0000001a051a7221 */ /* 0x000fe20000000000 */
[----:B------:R-:W-:Y:S01]  /*9b90*/  FFMA R29, R29, 12, RZ ;  /* 0x414000001d1d7823 */ /* 0x000fe200000000ff */
[----:B------:R-:W-:Y:S01]  /*9ba0*/  FFMA R37, R37, 12, RZ ;  /* 0x4140000025257823 */ /* 0x000fe200000000ff */
[----:B------:R-:W-:Y:S01]  /*9bb0*/  FFMA R33, R33, 14, RZ ;  /* 0x4160000021217823 */ /* 0x000fe200000000ff */
[----:B------:R-:W-:Y:S01]  /*9bc0*/  FFMA R27, R27, 4, RZ ;  /* 0x408000001b1b7823 */ /* 0x000fe200000000ff */
[----:B--2---:R-:W-:Y:S01]  /*9bd0*/  FFMA R12, R12, 14, RZ ;  /* 0x416000000c0c7823 */ /* 0x004fe200000000ff */
[----:B---3--:R-:W-:Y:S01]  /*9be0*/  FFMA R36, R36, 7, RZ ;  /* 0x40e0000024247823 */ /* 0x008fe200000000ff */
[----:B----4-:R-:W-:Y:S01]  /*9bf0*/  FFMA R34, R34, 15, RZ ;  /* 0x4170000022227823 */ /* 0x010fe200000000ff */
[----:B-----5:R-:W-:Y:S01]  /*9c00*/  FFMA R13, R20, 10, R13 ;  /* 0x41200000140d7823 */ /* 0x020fe2000000000d */
[----:B------:R-:W-:Y:S01]  /*9c10*/  FFMA R23, R23, 4, RZ ;  /* 0x4080000017177823 */ /* 0x000fe200000000ff */
[----:B------:R-:W-:Y:S01]  /*9c20*/  FFMA R16, R16, 2, RZ ;  /* 0x4000000010107823 */ /* 0x000fe200000000ff */
[----:B------:R-:W-:Y:S01]  /*9c30*/  FADD R15, RZ, R15 ;  /* 0x0000000fff0f7221 */ /* 0x000fe20000000000 */
[----:B------:R-:W-:Y:S06]  /*9c40*/  BRA `(.L_x_5) ;  /* 0x0000000c00a47947 */ /* 0x000fec0003800000 */
.L_x_30:
        /* <DEDUP_REMOVED lines=40> */
[----:B--2---:R-:W-:-:S04]  /*9ed0*/  FFMA R15, R15, 12, RZ ;  /* 0x414000000f0f7823 */ /* 0x004fc800000000ff */
[----:B---3--:R-:W-:Y:S01]  /*9ee0*/  FFMA R24, R24, 15, R15 ;  /* 0x4170000018187823 */ /* 0x008fe2000000000f */
[----:B----4-:R-:W-:Y:S01]  /*9ef0*/  FFMA R15, R10, 19, RZ ;  /* 0x419800000a0f7823 */ /* 0x010fe200000000ff */
[----:B-----5:R-:W-:Y:S01]  /*9f00*/  FFMA R0, R0, 4, RZ ;  /* 0x4080000000007823 */ /* 0x020fe200000000ff */
[----:B------:R-:W-:Y:S02]  /*9f10*/  FFMA R10, R6, 8, RZ ;  /* 0x41000000060a7823 */ /* 0x000fe400000000ff */
[----:B------:R-:W-:Y:S01]  /*9f20*/  FFMA R15, R22, 18, R15 ;  /* 0x41900000160f7823 */ /* 0x000fe2000000000f */
[----:B------:R-:W-:Y:S01]  /*9f30*/  FFMA R8, R8, 12, RZ ;  /* 0x4140000008087823 */ /* 0x000fe200000000ff */
[----:B------:R-:W-:Y:S01]  /*9f40*/  FFMA R11, R11, 12, RZ ;  /* 0x414000000b0b7823 */ /* 0x000fe200000000ff */
[----:B------:R-:W-:Y:S01]  /*9f50*/  FADD R16, RZ, R16 ;  /* 0x00000010ff107221 */ /* 0x000fe20000000000 */
[C---:B------:R-:W-:Y:S01]  /*9f60*/  FFMA R0, R29.reuse, 19, R0 ;  /* 0x419800001d007823 */ /* 0x040fe20000000000 */
[----:B------:R-:W-:Y:S01]  /*9f70*/  FFMA R29, R29, 6, RZ ;  /* 0x40c000001d1d7823 */ /* 0x000fe200000000ff */
[----:B0-----:R-:W-:Y:S01]  /*9f80*/  FFMA R18, R4, 20, RZ ;  /* 0x41a0000004127823 */ /* 0x001fe200000000ff */
[----:B------:R-:W-:Y:S01]  /*9f90*/  FFMA R4, R5, 18, RZ ;  /* 0x4190000005047823 */ /* 0x000fe200000000ff */
[----:B------:R-:W-:Y:S01]  /*9fa0*/  FFMA R22, R27, 10, R10 ;  /* 0x412000001b167823 */ /* 0x000fe2000000000a */
[----:B------:R-:W-:Y:S01]  /*9fb0*/  FFMA R20, R20, 4, R15 ;  /* 0x4080000014147823 */ /* 0x000fe2000000000f */
[----:B------:R-:W-:Y:S01]  /*9fc0*/  MOV R27, RZ ;  /* 0x000000ff001b7202 */ /* 0x000fe20000000f00 */
        /* <DEDUP_REMOVED lines=17> */
[----:B------:R-:W-:Y:S01]  /*a0e0*/  FADD R9, RZ, R9 ;  /* 0x00000009ff097221 */ /* 0x000fe20000000000 */
[----:B------:R-:W-:Y:S01]  /*a0f0*/  FADD R13, RZ, R13 ;  /* 0x0000000dff0d7221 */ /* 0x000fe20000000000 */
[----:B------:R-:W-:Y:S01]  /*a100*/  FFMA R14, R14, 8, RZ ;  /* 0x410000000e0e7823 */ /* 0x000fe200000000ff */
[----:B------:R-:W-:Y:S01]  /*a110*/  FFMA R12, R12, 10, RZ ;  /* 0x412000000c0c7823 */ /* 0x000fe200000000ff */
[----:B------:R-:W-:Y:S01]  /*a120*/  FFMA R36, R36, 16, RZ ;  /* 0x4180000024247823 */ /* 0x000fe200000000ff */
[----:B------:R-:W-:Y:S01]  /*a130*/  FFMA R2, R2, 12, RZ ;  /* 0x4140000002027823 */ /* 0x000fe200000000ff */
[----:B------:R-:W-:Y:S01]  /*a140*/  FFMA R3, R3, 2, RZ ;  /* 0x4000000003037823 */ /* 0x000fe200000000ff */
[----:B------:R-:W-:Y:S01]  /*a150*/  FFMA R30, R30, 16, RZ ;  /* 0x418000001e1e7823 */ /* 0x000fe200000000ff */
[----:B------:R-:W-:Y:S06]  /*a160*/  BRA `(.L_x_5) ;  /* 0x00000008005c7947 */ /* 0x000fec0003800000 */
.L_x_29:
        /* <DEDUP_REMOVED lines=47> */
[----:B------:R-:W-:Y:S01]  /*a460*/  FFMA R8, R8, 9, RZ ;  /* 0x4110000008087823 */ /* 0x000fe200000000ff */
[----:B------:R-:W-:Y:S01]  /*a470*/  FFMA R6, R6, 20, RZ ;  /* 0x41a0000006067823 */ /* 0x000fe200000000ff */
[----:B------:R-:W-:Y:S01]  /*a480*/  FFMA R5, R5, 17, RZ ;  /* 0x4188000005057823 */ /* 0x000fe200000000ff */
[----:B------:R-:W-:Y:S02]  /*a490*/  FFMA R11, R14, 2, R7 ;  /* 0x400000000e0b7823 */ /* 0x000fe40000000007 */
[----:B------:R-:W2:Y:S01]  /*a4a0*/  LDG.E R14, desc[UR6][R18.64+0x13c000] ;  /* 0x13c00006120e7981 */ /* 0x000ea2000c1e1900 */
[----:B------:R-:W-:Y:S01]  /*a4b0*/  FFMA R7, R4, 18, RZ ;  /* 0x4190000004077823 */ /* 0x000fe200000000ff */
[----:B------:R-:W-:Y:S02]  /*a4c0*/  FFMA R25, R25, 9, R10 ;  /* 0x4110000019197823 */ /* 0x000fe4000000000a */
        /* <DEDUP_REMOVED lines=13> */
[----:B------:R-:W-:Y:S01]  /*a5a0*/  FFMA R35, R35, 14, RZ ;  /* 0x4160000023237823 */ /* 0x000fe200000000ff */
[----:B------:R-:W-:Y:S01]  /*a5b0*/  FFMA R24, R24, 20, RZ ;  /* 0x41a0000018187823 */ /* 0x000fe200000000ff */
[----:B------:R-:W-:Y:S01]  /*a5c0*/  FFMA R37, R37, 19, RZ ;  /* 0x4198000025257823 */ /* 0x000fe200000000ff */
[----:B--2---:R-:W-:Y:S01]  /*a5d0*/  FFMA R14, R14, 12, RZ ;  /* 0x414000000e0e7823 */ /* 0x004fe200000000ff */
[----:B---3--:R-:W-:Y:S01]  /*a5e0*/  FFMA R10, R10, 7, RZ ;  /* 0x40e000000a0a7823 */ /* 0x008fe200000000ff */
[----:B----4-:R-:W-:Y:S01]  /*a5f0*/  FFMA R8, R8, 18, RZ ;  /* 0x4190000008087823 */ /* 0x010fe200000000ff */
[----:B-----5:R-:W-:Y:S01]  /*a600*/  FADD R15, RZ, R15 ;  /* 0x0000000fff0f7221 */ /* 0x020fe20000000000 */
[----:B------:R-:W-:Y:S01]  /*a610*/  FFMA R4, R5, 3, R4 ;  /* 0x4040000005047823 */ /* 0x000fe20000000004 */
[----:B------:R-:W-:Y:S01]  /*a620*/  FFMA R13, R13, 18, RZ ;  /* 0x419000000d0d7823 */ /* 0x000fe200000000ff */
[----:B------:R-:W-:Y:S01]  /*a630*/  FFMA R12, R12, 17, RZ ;  /* 0x418800000c0c7823 */ /* 0x000fe200000000ff */
[----:B------:R-:W-:Y:S01]  /*a640*/  FFMA R6, R6, 3, RZ ;  /* 0x4040000006067823 */ /* 0x000fe200000000ff */
[----:B------:R-:W-:Y:S01]  /*a650*/  FFMA R11, R11, 18, RZ ;  /* 0x419000000b0b7823 */ /* 0x000fe200000000ff */
[----:B------:R-:W-:Y:S06]  /*a660*/  BRA `(.L_x_5) ;  /* 0x00000004001c7947 */ /* 0x000fec0003800000 */
.L_x_31:
        /* <DEDUP_REMOVED lines=36> */
[----:B---3--:R-:W-:-:S03]  /*a8b0*/  FFMA R10, R10, 16, RZ ;  /* 0x418000000a0a7823 */ /* 0x008fc600000000ff */
[----:B----4-:R-:W-:Y:S01]  /*a8c0*/  FFMA R14, R31, 6, R14 ;  /* 0x40c000001f0e7823 */ /* 0x010fe2000000000e */
[----:B-----5:R-:W-:Y:S01]  /*a8d0*/  FFMA R34, R37, 12, R10 ;  /* 0x4140000025227823 */ /* 0x020fe2000000000a */
[----:B------:R-:W-:Y:S01]  /*a8e0*/  FFMA R10, R2, 14, RZ ;  /* 0x41600000020a7823 */ /* 0x000fe200000000ff */
[----:B0-----:R-:W-:Y:S01]  /*a8f0*/  FFMA R13, R5, 5, RZ ;  /* 0x40a00000050d7823 */ /* 0x001fe200000000ff */
[----:B------:R-:W-:Y:S01]  /*a900*/  FFMA R5, R4, 6, RZ ;  /* 0x40c0000004057823 */ /* 0x000fe200000000ff */
        /* <DEDUP_REMOVED lines=9> */
[----:B------:R-:W-:Y:S01]  /*a9a0*/  CS2R R30, SRZ ;  /* 0x00000000001e7805 */ /* 0x000fe2000001ff00 */
[----:B------:R-:W-:Y:S01]  /*a9b0*/  FFMA R8, R19, 6, R6 ;  /* 0x40c0000013087823 */ /* 0x000fe20000000006 */
[----:B------:R-:W-:Y:S01]  /*a9c0*/  MOV R14, RZ ;  /* 0x000000ff000e7202 */ /* 0x000fe20000000f00 */
[----:B------:R-:W-:Y:S01]  /*a9d0*/  FFMA R34, R25, 12, R34 ;  /* 0x4140000019227823 */ /* 0x000fe20000000022 */
[----:B------:R-:W-:Y:S01]  /*a9e0*/  MOV R25, RZ ;  /* 0x000000ff00197202 */ /* 0x000fe20000000f00 */
[----:B------:R-:W-:Y:S01]  /*a9f0*/  FFMA R12, R20, 15, R23 ;  /* 0x41700000140c7823 */ /* 0x000fe20000000017 */
[----:B------:R-:W-:Y:S01]  /*aa00*/  CS2R R22, SRZ ;  /* 0x0000000000167805 */ /* 0x000fe2000001ff00 */
[----:B------:R-:W-:Y:S01]  /*aa10*/  FADD R6, RZ, R11 ;  /* 0x0000000bff067221 */ /* 0x000fe20000000000 */
        /* <DEDUP_REMOVED lines=11> */
[----:B------:R-:W-:-:S07]  /*aad0*/  FFMA R27, R27, 4, RZ ;  /* 0x408000001b1b7823 */ /* 0x000fce00000000ff */
.L_x_5:
[----:B------:R-:W0:Y:S01]  /*aae0*/  S2R R5, SR_TID.X ;  /* 0x0000000000057919 */ /* 0x000e220000002100 */
[----:B------:R-:W-:Y:S01]  /*aaf0*/  USHF.L.U32 UR4, UR4, 0xf, URZ ;  /* 0x0000000f04047899 */ /* 0x000fe200080006ff */
[----:B------:R-:W1:Y:S05]  /*ab00*/  S2R R18, SR_CTAID.Y ;  /* 0x0000000000127919 */ /* 0x000e6a0000002600 */
[----:B0-----:R-:W-:-:S04]  /*ab10*/  LOP3.LUT R5, R5, UR4, RZ, 0xfc, !PT ;  /* 0x0000000405057c12 */ /* 0x001fc8000f8efcff */
[----:B-1----:R-:W-:Y:S02]  /*ab20*/  LEA R5, R18, R5, 0x7 ;  /* 0x0000000512057211 */ /* 0x002fe400078e38ff */
[----:B------:R-:W0:Y:S03]  /*ab30*/  LDC.64 R18, c[0x0][0x390] ;  /* 0x0000e400ff127b82 */ /* 0x000e260000000a00 */
[----:B0-----:R-:W-:-:S05]  /*ab40*/  IMAD.WIDE.U32 R20, R5, 0x4, R18 ;  /* 0x0000000405147825 */ /* 0x001fca00078e0012 */
[----:B------:R0:W-:Y:S02]  /*ab50*/  STG.E desc[UR6][R20.64], R36 ;  /* 0x0000002414007986 */ /* 0x0001e4000c101906 */
[----:B0-----:R-:W-:-:S05]  /*ab60*/  IADD3 R21, PT, PT, R5, 0x400, RZ ;  /* 0x0000040005157810 */ /* 0x001fca0007ffe0ff */
[----:B------:R-:W-:-:S05]  /*ab70*/  IMAD.WIDE.U32 R20, R21, 0x4, R18 ;  /* 0x0000000415147825 */ /* 0x000fca00078e0012 */
[----:B------:R0:W-:Y:S02]  /*ab80*/  STG.E desc[UR6][R20.64], R37 ;  /* 0x0000002514007986 */ /* 0x0001e4000c101906 */
[----:B0-----:R-:W-:-:S05]  /*ab90*/  IADD3 R37, PT, PT, R5, 0x800, RZ ;  /* 0x0000080005257810 */ /* 0x001fca0007ffe0ff */
[----:B------:R-:W-:-:S05]  /*aba0*/  IMAD.WIDE.U32 R36, R37, 0x4, R18 ;  /* 0x0000000425247825 */ /* 0x000fca00078e0012 */
[----:B------:R0:W-:Y:S02]  /*abb0*/  STG.E desc[UR6][R36.64], R35 ;  /* 0x0000002324007986 */ /* 0x0001e4000c101906 */
[----:B0-----:R-:W-:-:S05]  /*abc0*/  IADD3 R35, PT, PT, R5, 0xc00, RZ ;  /* 0x00000c0005237810 */ /* 0x001fca0007ffe0ff */
[----:B------:R-:W-:Y:S01]  /*abd0*/  IMAD.WIDE.U32 R20, R35, 0x4, R18 ;  /* 0x0000000423147825 */ /* 0x000fe200078e0012 */
[----:B------:R-:W-:-:S04]  /*abe0*/  IADD3 R35, PT, PT, R5, 0x1000, RZ ;  /* 0x0000100005237810 */ /* 0x000fc80007ffe0ff */
[----:B------:R0:W-:Y:S02]  /*abf0*/  STG.E desc[UR6][R20.64], R34 ;  /* 0x0000002214007986 */ /* 0x0001e4000c101906 */
[----:B0-----:R-:W-:Y:S01]  /*ac00*/  IMAD.WIDE.U32 R20, R35, 0x4, R18 ;  /* 0x0000000423147825 */ /* 0x001fe200078e0012 */
[----:B------:R-:W-:-:S04]  /*ac10*/  IADD3 R35, PT, PT, R5, 0x1800, RZ ;  /* 0x0000180005237810 */ /* 0x000fc80007ffe0ff */
[----:B------:R0:W-:Y:S01]  /*ac20*/  STG.E desc[UR6][R20.64], R33 ;  /* 0x0000002114007986 */ /* 0x0001e2000c101906 */
[----:B------:R-:W-:Y:S01]  /*ac30*/  IMAD.WIDE.U32 R34, R35, 0x4, R18 ;  /* 0x0000000423227825 */ /* 0x000fe200078e0012 */
[----:B0-----:R-:W-:-:S05]  /*ac40*/  IADD3 R33, PT, PT, R5, 0x1400, RZ ;  /* 0x0000140005217810 */ /* 0x001fca0007ffe0ff */
[----:B------:R-:W-:Y:S01]  /*ac50*/  IMAD.WIDE.U32 R36, R33, 0x4, R18 ;  /* 0x0000000421247825 */ /* 0x000fe200078e0012 */
[----:B------:R-:W-:-:S04]  /*ac60*/  IADD3 R33, PT, PT, R5, 0x1c00, RZ ;  /* 0x00001c0005217810 */ /* 0x000fc80007ffe0ff */
[----:B------:R0:W-:Y:S01]  /*ac70*/  STG.E desc[UR6][R36.64], R32 ;  /* 0x0000002024007986 */ /* 0x0001e2000c101906 */
[--C-:B------:R-:W-:Y:S01]  /*ac80*/  IMAD.WIDE.U32 R20, R33, 0x4, R18.reuse ;  /* 0x0000000421147825 */ /* 0x100fe200078e0012 */
[----:B------:R-:W-:Y:S02]  /*ac90*/  IADD3 R33, PT, PT, R5, 0x2400, RZ ;  /* 0x0000240005217810 */ /* 0x000fe40007ffe0ff */
[----:B------:R1:W-:Y:S04]  /*aca0*/  STG.E desc[UR6][R34.64], R31 ;  /* 0x0000001f22007986 */ /* 0x0003e8000c101906 */
[----:B------:R2:W-:Y:S01]  /*acb0*/  STG.E desc[UR6][R20.64], R30 ;  /* 0x0000001e14007986 */ /* 0x0005e2000c101906 */
[----:B0-----:R-:W-:Y:S01]  /*acc0*/  IMAD.WIDE.U32 R36, R33, 0x4, R18 ;  /* 0x0000000421247825 */ /* 0x001fe200078e0012 */
[----:B-1----:R-:W-:-:S02]  /*acd0*/  IADD3 R31, PT, PT, R5, 0x2000, RZ ;  /* 0x00002000051f7810 */ /* 0x002fc40007ffe0ff */
[C---:B------:R-:W-:Y:S02]  /*ace0*/  IADD3 R35, PT, PT, R5.reuse, 0x2c00, RZ ;  /* 0x00002c0005237810 */ /* 0x040fe40007ffe0ff */
[----:B--2---:R-:W-:Y:S01]  /*acf0*/  IADD3 R30, PT, PT, R5, 0x3400, RZ ;  /* 0x00003400051e7810 */ /* 0x004fe20007ffe0ff */
[----:B------:R-:W-:Y:S01]  /*ad00*/  IMAD.WIDE.U32 R20, R31, 0x4, R18 ;  /* 0x000000041f147825 */ /* 0x000fe200078e0012 */
[----:B------:R-:W-:-:S03]  /*ad10*/  IADD3 R31, PT, PT, R5, 0x2800, RZ ;  /* 0x00002800051f7810 */ /* 0x000fc60007ffe0ff */
[--C-:B------:R-:W-:Y:S01]  /*ad20*/  IMAD.WIDE.U32 R34, R35, 0x4, R18.reuse ;  /* 0x0000000423227825 */ /* 0x100fe200078e0012 */
[----:B------:R0:W-:Y:S03]  /*ad30*/  STG.E desc[UR6][R20.64], R29 ;  /* 0x0000001d14007986 */ /* 0x0001e6000c101906 */
[----:B------:R-:W-:Y:S01]  /*ad40*/  IMAD.WIDE.U32 R32, R31, 0x4, R18 ;  /* 0x000000041f207825 */ /* 0x000fe200078e0012 */
[C---:B------:R-:W-:Y:S01]  /*ad50*/  IADD3 R31, PT, PT, R5.reuse, 0x3000, RZ ;  /* 0x00003000051f7810 */ /* 0x040fe20007ffe0ff */
[----:B------:R1:W-:Y:S04]  /*ad60*/  STG.E desc[UR6][R36.64], R26 ;  /* 0x0000001a24007986 */ /* 0x0003e8000c101906 */
[----:B------:R2:W-:Y:S01]  /*ad70*/  STG.E desc[UR6][R32.64], R2 ;  /* 0x0000000220007986 */ /* 0x0005e2000c101906 */
[----:B0-----:R-:W-:-:S03]  /*ad80*/  IADD3 R21, PT, PT, R5, 0x3800, RZ ;  /* 0x0000380005157810 */ /* 0x001fc60007ffe0ff */
[----:B------:R0:W-:Y:S01]  /*ad90*/  STG.E desc[UR6][R34.64], R28 ;  /* 0x0000001c22007986 */ /* 0x0001e2000c101906 */
[----:B-1----:R-:W-:Y:S01]  /*ada0*/  IADD3 R37, PT, PT, R5, 0x3c00, RZ ;  /* 0x00003c0005257810 */ /* 0x002fe20007ffe0ff */
[--C-:B------:R-:W-:Y:S01]  /*adb0*/  IMAD.WIDE.U32 R20, R21, 0x4, R18.reuse ;  /* 0x0000000415147825 */ /* 0x100fe200078e0012 */
[C---:B------:R-:W-:Y:S02]  /*adc0*/  IADD3 R26, PT, PT, R5.reuse, 0x4c00, RZ ;  /* 0x00004c00051a7810 */ /* 0x040fe40007ffe0ff */
[----:B--2---:R-:W-:Y:S01]  /*add0*/  IADD3 R33, PT, PT, R5, 0x4000, RZ ;  /* 0x0000400005217810 */ /* 0x004fe20007ffe0ff */
[--C-:B------:R-:W-:Y:S01]  /*ade0*/  IMAD.WIDE.U32 R36, R37, 0x4, R18.reuse ;  /* 0x0000000425247825 */ /* 0x100fe200078e0012 */
[C---:B------:R-:W-:Y:S02]  /*adf0*/  IADD3 R2, PT, PT, R5.reuse, 0x4800, RZ ;  /* 0x0000480005027810 */ /* 0x040fe40007ffe0ff */
[----:B0-----:R-:W-:Y:S01]  /*ae00*/  IADD3 R35, PT, PT, R5, 0x4400, RZ ;  /* 0x0000440005237810 */ /* 0x001fe20007ffe0ff */
[----:B------:R-:W-:-:S04]  /*ae10*/  IMAD.WIDE.U32 R28, R31, 0x4, R18 ;  /* 0x000000041f1c7825 */ /* 0x000fc800078e0012 */
[--C-:B------:R-:W-:Y:S01]  /*ae20*/  IMAD.WIDE.U32 R30, R30, 0x4, R18.reuse ;  /* 0x000000041e1e7825 */ /* 0x100fe200078e0012 */
[----:B------:R0:W-:Y:S03]  /*ae30*/  STG.E desc[UR6][R28.64], R17 ;  /* 0x000000111c007986 */ /* 0x0001e6000c101906 */
[--C-:B------:R-:W-:Y:S01]  /*ae40*/  IMAD.WIDE.U32 R32, R33, 0x4, R18.reuse ;  /* 0x0000000421207825 */ /* 0x100fe200078e0012 */
[----:B------:R1:W-:Y:S03]  /*ae50*/  STG.E desc[UR6][R30.64], R27 ;  /* 0x0000001b1e007986 */ /* 0x0003e6000c101906 */
[----:B------:R-:W-:Y:S01]  /*ae60*/  IMAD.WIDE.U32 R34, R35, 0x4, R18 ;  /* 0x0000000423227825 */ /* 0x000fe200078e0012 */
[----:B------:R2:W-:Y:S01]  /*ae70*/  STG.E desc[UR6][R20.64], R25 ;  /* 0x0000001914007986 */ /* 0x0005e2000c101906 */
[----:B0-----:R-:W-:-:S03]  /*ae80*/  IADD3 R17, PT, PT, R5, 0x5000, RZ ;  /* 0x0000500005117810 */ /* 0x001fc60007ffe0ff */
[----:B------:R0:W-:Y:S01]  /*ae90*/  STG.E desc[UR6][R36.64], R24 ;  /* 0x0000001824007986 */ /* 0x0001e2000c101906 */
[--C-:B------:R-:W-:Y:S01]  /*aea0*/  IMAD.WIDE.U32 R28, R2, 0x4, R18.reuse ;  /* 0x00000004021c7825 */ /* 0x100fe200078e0012 */
[C---:B------:R-:W-:Y:S02]  /*aeb0*/  IADD3 R2, PT, PT, R5.reuse, 0x7400, RZ ;  /* 0x0000740005027810 */ /* 0x040fe40007ffe0ff */
[----:B-1----:R-:W-:Y:S01]  /*aec0*/  IADD3 R31, PT, PT, R5, 0x5400, RZ ;  /* 0x00005400051f7810 */ /* 0x002fe20007ffe0ff */
[----:B------:R1:W-:Y:S01]  /*aed0*/  STG.E desc[UR6][R32.64], R23 ;  /* 0x0000001720007986 */ /* 0x0003e2000c101906 */
[----:B------:R-:W-:-:S03]  /*aee0*/  IMAD.WIDE.U32 R26, R26, 0x4, R18 ;  /* 0x000000041a1a7825 */ /* 0x000fc600078e0012 */
[----:B------:R3:W-:Y:S01]  /*aef0*/  STG.E desc[UR6][R34.64], R7 ;  /* 0x0000000722007986 */ /* 0x0007e2000c101906 */
[--C-:B--2---:R-:W-:Y:S01]  /*af00*/  IMAD.WIDE.U32 R20, R17, 0x4, R18.reuse ;  /* 0x0000000411147825 */ /* 0x104fe200078e0012 */
[----:B------:R-:W-:Y:S02]  /*af10*/  IADD3 R17, PT, PT, R5, 0x6000, RZ ;  /* 0x0000600005117810 */ /* 0x000fe40007ffe0ff */
[----:B------:R2:W-:Y:S01]  /*af20*/  STG.E desc[UR6][R28.64], R22 ;  /* 0x000000161c007986 */ /* 0x0005e2000c101906 */
[--C-:B0-----:R-:W-:Y:S01]  /*af30*/  IMAD.WIDE.U32 R24, R31, 0x4, R18.reuse ;  /* 0x000000041f187825 */ /* 0x101fe200078e0012 */
[C---:B------:R-:W-:Y:S02]  /*af40*/  IADD3 R31, PT, PT, R5.reuse, 0x5c00, RZ ;  /* 0x00005c00051f7810 */ /* 0x040fe40007ffe0ff */
[C---:B-1----:R-:W-:Y:S01]  /*af50*/  IADD3 R33, PT, PT, R5.reuse, 0x5800, RZ ;  /* 0x0000580005217810 */ /* 0x042fe20007ffe0ff */
[----:B------:R0:W-:Y:S01]  /*af60*/  STG.E desc[UR6][R26.64], R16 ;  /* 0x000000101a007986 */ /* 0x0001e2000c101906 */
[----:B------:R-:W-:Y:S01]  /*af70*/  IADD3 R23, PT, PT, R5, 0x6400, RZ ;  /* 0x0000640005177810 */ /* 0x000fe20007ffe0ff */
[--C-:B------:R-:W-:Y:S01]  /*af80*/  IMAD.WIDE.U32 R30, R31, 0x4, R18.reuse ;  /* 0x000000041f1e7825 */ /* 0x100fe200078e0012 */
[C---:B---3--:R-:W-:Y:S01]  /*af90*/  IADD3 R7, PT, PT, R5.reuse, 0x6800, RZ ;  /* 0x0000680005077810 */ /* 0x048fe20007ffe0ff */
[----:B------:R1:W-:Y:S01]  /*afa0*/  STG.E desc[UR6][R20.64], R15 ;  /* 0x0000000f14007986 */ /* 0x0003e2000c101906 */
[----:B------:R-:W-:Y:S01]  /*afb0*/  IADD3 R35, PT, PT, R5, 0x6c00, RZ ;  /* 0x00006c0005237810 */ /* 0x000fe20007ffe0ff */
[----:B------:R-:W-:Y:S01]  /*afc0*/  IMAD.WIDE.U32 R32, R33, 0x4, R18 ;  /* 0x0000000421207825 */ /* 0x000fe200078e0012 */
[C---:B------:R-:W-:Y:S01]  /*afd0*/  IADD3 R37, PT, PT, R5.reuse, 0x7000, RZ ;  /* 0x0000700005257810 */ /* 0x040fe20007ffe0ff */
[----:B------:R3:W-:Y:S01]  /*afe0*/  STG.E desc[UR6][R24.64], R14 ;  /* 0x0000000e18007986 */ /* 0x0007e2000c101906 */
[----:B--2---:R-:W-:-:S02]  /*aff0*/  IADD3 R29, PT, PT, R5, 0x7800, RZ ;  /* 0x00007800051d7810 */ /* 0x004fc40007ffe0ff */
[----:B------:R-:W-:Y:S01]  /*b000*/  IADD3 R5, PT, PT, R5, 0x7c00, RZ ;  /* 0x00007c0005057810 */ /* 0x000fe20007ffe0ff */
[----:B------:R-:W-:Y:S01]  /*b010*/  STG.E desc[UR6][R32.64], R9 ;  /* 0x0000000920007986 */ /* 0x000fe2000c101906 */
[----:B0-----:R-:W-:-:S03]  /*b020*/  IMAD.WIDE.U32 R26, R2, 0x4, R18 ;  /* 0x00000004021a7825 */ /* 0x001fc600078e0012 */
[----:B------:R-:W-:Y:S01]  /*b030*/  STG.E desc[UR6][R30.64], R13 ;  /* 0x0000000d1e007986 */ /* 0x000fe2000c101906 */
[----:B-1----:R-:W-:-:S04]  /*b040*/  IMAD.WIDE.U32 R20, R7, 0x4, R18 ;  /* 0x0000000407147825 */ /* 0x002fc800078e0012 */
[----:B---3--:R-:W-:-:S04]  /*b050*/  IMAD.WIDE.U32 R14, R17, 0x4, R18 ;  /* 0x00000004110e7825 */ /* 0x008fc800078e0012 */
[--C-:B------:R-:W-:Y:S01]  /*b060*/  IMAD.WIDE.U32 R16, R23, 0x4, R18.reuse ;  /* 0x0000000417107825 */ /* 0x100fe200078e0012 */
[----:B------:R-:W-:Y:S03]  /*b070*/  STG.E desc[UR6][R14.64], R11 ;  /* 0x0000000b0e007986 */ /* 0x000fe6000c101906 */
[--C-:B------:R-:W-:Y:S01]  /*b080*/  IMAD.WIDE.U32 R22, R35, 0x4, R18.reuse ;  /* 0x0000000423167825 */ /* 0x100fe200078e0012 */
[----:B------:R-:W-:Y:S03]  /*b090*/  STG.E desc[UR6][R16.64], R12 ;  /* 0x0000000c10007986 */ /* 0x000fe6000c101906 */
[--C-:B------:R-:W-:Y:S01]  /*b0a0*/  IMAD.WIDE.U32 R24, R37, 0x4, R18.reuse ;  /* 0x0000000425187825 */ /* 0x100fe200078e0012 */
[----:B------:R-:W-:Y:S03]  /*b0b0*/  STG.E desc[UR6][R20.64], R10 ;  /* 0x0000000a14007986 */ /* 0x000fe6000c101906 */
[--C-:B------:R-:W-:Y:S01]  /*b0c0*/  IMAD.WIDE.U32 R28, R29, 0x4, R18.reuse ;  /* 0x000000041d1c7825 */ /* 0x100fe200078e0012 */
[----:B------:R-:W-:Y:S03]  /*b0d0*/  STG.E desc[UR6][R22.64], R8 ;  /* 0x0000000816007986 */ /* 0x000fe6000c101906 */
[----:B------:R-:W-:Y:S01]  /*b0e0*/  IMAD.WIDE.U32 R18, R5, 0x4, R18 ;  /* 0x0000000405127825 */ /* 0x000fe200078e0012 */
[----:B------:R-:W-:Y:S04]  /*b0f0*/  STG.E desc[UR6][R24.64], R6 ;  /* 0x0000000618007986 */ /* 0x000fe8000c101906 */
[----:B------:R-:W-:Y:S04]  /*b100*/  STG.E desc[UR6][R26.64], R4 ;  /* 0x000000041a007986 */ /* 0x000fe8000c101906 */
[----:B------:R-:W-:Y:S04]  /*b110*/  STG.E desc[UR6][R28.64], R3 ;  /* 0x000000031c007986 */ /* 0x000fe8000c101906 */
[----:B------:R-:W-:Y:S01]  /*b120*/  STG.E desc[UR6][R18.64], R0 ;  /* 0x0000000012007986 */ /* 0x000fe2000c101906 */
[----:B------:R-:W-:Y:S05]  /*b130*/  EXIT ;  /* 0x000000000000794d */ /* 0x000fea0003800000 */
.L_x_32:
[----:B------:R-:W-:-:S00]  /*b140*/  BRA `(.L_x_32) ;  /* 0xfffffffc00fc7947 */ /* 0x000fc0000383ffff */
[----:B------:R-:W-:-:S00]  /*b150*/  NOP ;  /* 0x0000000000007918 */ /* 0x000fc00000000000 */
        /* <DEDUP_REMOVED lines=10> */
.L_x_36:


//--------------------- .text._Z17compute_gemm_immaPKhS0_PiS1_Phii --------------------------
	.section	.text._Z17compute_gemm_immaPKhS0_PiS1_Phii,"ax",@progbits
	.align	128
        .global         _Z17compute_gemm_immaPKhS0_PiS1_Phii
        .type           _Z17compute_gemm_immaPKhS0_PiS1_Phii,@function
        .size           _Z17compute_gemm_immaPKhS0_PiS1_Phii,(.L_x_37 - _Z17compute_gemm_immaPKhS0_PiS1_Phii)
        .other          _Z17compute_gemm_immaPKhS0_PiS1_Phii,@"STO_CUDA_ENTRY STV_DEFAULT"
_Z17compute_gemm_immaPKhS0_PiS1_Phii:
.text._Z17compute_gemm_immaPKhS0_PiS1_Phii:
[----:B------:R-:W-:Y:S08]  /*0000*/  LDC R1, c[0x0][0x37c] ;  /* 0x0000df00ff017b82 */ /* 0x000ff00000000800 */
[----:B------:R-:W0:Y:S01]  /*0010*/  S2UR UR8, SR_CTAID.X ;  /* 0x00000000000879c3 */ /* 0x000e220000002500 */
[----:B------:R-:W1:Y:S01]  /*0020*/  LDCU.64 UR4, c[0x0][0x390] ;  /* 0x00007200ff0477ac */ /* 0x000e620008000a00 */
[----:B------:R-:W2:Y:S01]  /*0030*/  LDCU.64 UR14, c[0x0][0x358] ;  /* 0x00006b00ff0e77ac */ /* 0x000ea20008000a00 */
[----:B0-----:R-:W-:-:S04]  /*0040*/  USHF.L.U32 UR6, UR8, 0x1, URZ ;  /* 0x0000000108067899 */ /* 0x001fc800080006ff */
[----:B------:R-:W-:-:S04]  /*0050*/  ULOP3.LUT UR6, UR6, 0x3e, URZ, 0xc0, !UPT ;  /* 0x0000003e06067892 */ /* 0x000fc8000f8ec0ff */
[----:B------:R-:W-:-:S04]  /*0060*/  USHF.R.U32.HI UR7, URZ, 0x1, UR6 ;  /* 0x00000001ff077899 */ /* 0x000fc80008011606 */
[----:B-1----:R-:W-:-:S06]  /*0070*/  UIMAD.WIDE.U32 UR4, UR7, 0x4, UR4 ;  /* 0x00000004070478a5 */ /* 0x002fcc000f8e0004 */
[----:B------:R-:W-:Y:S02]  /*0080*/  IMAD.U32 R2, RZ, RZ, UR4 ;  /* 0x00000004ff027e24 */ /* 0x000fe4000f8e00ff */
[----:B------:R-:W-:Y:S01]  /*0090*/  IMAD.U32 R3, RZ, RZ, UR5 ;  /* 0x00000005ff037e24 */ /* 0x000fe2000f8e00ff */
[----:B------:R-:W-:Y:S06]  /*00a0*/  BAR.SYNC.DEFER_BLOCKING 0x0 ;  /* 0x0000000000007b1d */ /* 0x000fec0000010000 */
[----:B--2---:R-:W2:Y:S04]  /*00b0*/  LDG.E R4, desc[UR14][R2.64+0x4] ;  /* 0x0000040e02047981 */ /* 0x004ea8000c1e1900 */
[----:B------:R-:W3:Y:S01]  /*00c0*/  LDG.E R0, desc[UR14][R2.64] ;  /* 0x0000000e02007981 */ /* 0x000ee2000c1e1900 */
[----:B------:R-:W-:Y:S01]  /*00d0*/  USHF.R.U32.HI UR4, URZ, 0x2, UR8 ;  /* 0x00000002ff047899 */ /* 0x000fe20008011608 */
[----:B------:R-:W-:-:S02]  /*00e0*/  CS2R R6, SRZ ;  /* 0x0000000000067805 */ /* 0x000fc4000001ff00 */
[----:B------:R-:W-:Y:S01]  /*00f0*/  CS2R R10, SRZ ;  /* 0x00000000000a7805 */ /* 0x000fe2000001ff00 */
[----:B------:R-:W0:Y:S01]  /*0100*/  S2R R49, SR_TID.X ;  /* 0x0000000000317919 */ /* 0x000e220000002100 */
[----:B------:R-:W-:Y:S01]  /*0110*/  ULOP3.LUT UR4, UR4, 0x1ffffff8, URZ, 0xc0, !UPT ;  /* 0x1ffffff804047892 */ /* 0x000fe2000f8ec0ff */
        /* <DEDUP_REMOVED lines=13> */
[----:B--2---:R-:W-:Y:S02]  /*01f0*/  R2UR UR5, R4 ;  /* 0x00000000040572ca */ /* 0x004fe400000e0000 */
[----:B------:R-:W-:-:S11]  /*0200*/  CS2R R4, SRZ ;  /* 0x0000000000047805 */ /* 0x000fd6000001ff00 */
[----:B---3--:R-:W-:-:S13]  /*0210*/  ISETP.GE.AND P0, PT, R0, UR5, PT ;  /* 0x0000000500007c0c */ /* 0x008fda000bf06270 */
[----:B0-----:R-:W-:Y:S05]  /*0220*/  @P0 BRA `(.L_x_33) ;  /* 0x0000000400b40947 */ /* 0x001fea0003800000 */
[----:B------:R-:W0:Y:S01]  /*0230*/  S2R R7, SR_LANEID ;  /* 0x0000000000077919 */ /* 0x000e220000000000 */
[----:B------:R-:W1:Y:S01]  /*0240*/  S2UR UR8, SR_CgaCtaId ;  /* 0x00000000000879c3 */ /* 0x000e620000008800 */
[----:B------:R-:W-:Y:S01]  /*0250*/  R2UR UR9, R0 ;  /* 0x00000000000972ca */ /* 0x000fe200000e0000 */
[C---:B------:R-:W-:Y:S01]  /*0260*/  IMAD.SHL.U32 R0, R49.reuse, 0x10, RZ ;  /* 0x0000001031007824 */ /* 0x040fe200078e00ff */
[----:B------:R-:W-:Y:S01]  /*0270*/  ISETP.GT.U32.AND P0, PT, R49, 0x3f, PT ;  /* 0x0000003f3100780c */ /* 0x000fe20003f04070 */
[----:B------:R-:W2:Y:S01]  /*0280*/  LDCU.64 UR10, c[0x0][0x380] ;  /* 0x00007000ff0a77ac */ /* 0x000ea20008000a00 */
[----:B------:R-:W-:Y:S02]  /*0290*/  SHF.R.U32.HI R2, RZ, 0x1, R49 ;  /* 0x00000001ff027819 */ /* 0x000fe40000011631 */
[----:B------:R-:W-:Y:S01]  /*02a0*/  LOP3.LUT R48, R0, 0x10, RZ, 0xc0, !PT ;  /* 0x0000001000307812 */ /* 0x000fe200078ec0ff */
[----:B------:R-:W-:Y:S01]  /*02b0*/  UMOV UR7, 0x400 ;  /* 0x0000040000077882 */ /* 0x000fe20000000000 */
[----:B------:R-:W-:-:S02]  /*02c0*/  LOP3.LUT R36, R2, 0x10, RZ, 0xc0, !PT ;  /* 0x0000001002247812 */ /* 0x000fc400078ec0ff */
[----:B------:R-:W-:-:S03]  /*02d0*/  LOP3.LUT R3, R2, 0x1f0, RZ, 0xc0, !PT ;  /* 0x000001f002037812 */ /* 0x000fc600078ec0ff */
[----:B------:R-:W-:Y:S02]  /*02e0*/  UIADD3 UR5, UPT, UPT, -UR5, UR9, URZ ;  /* 0x0000000905057290 */ /* 0x000fe4000fffe1ff */
[----:B------:R-:W-:-:S04]  /*02f0*/  @P0 LOP3.LUT R3, R36, 0x80, RZ, 0xfc, !PT ;  /* 0x0000008024030812 */ /* 0x000fc800078efcff */
[----:B------:R-:W-:Y:S01]  /*0300*/  LOP3.LUT R3, R3, 0xf, R2, 0xf8, !PT ;  /* 0x0000000f03037812 */ /* 0x000fe200078ef802 */
[----:B-1----:R-:W-:Y:S02]  /*0310*/  ULEA UR7, UR8, UR7, 0x18 ;  /* 0x0000000708077291 */ /* 0x002fe4000f8ec0ff */
[----:B------:R-:W-:Y:S02]  /*0320*/  USHF.L.U32 UR8, UR9, 0xa, URZ ;  /* 0x0000000a09087899 */ /* 0x000fe400080006ff */
[----:B------:R-:W-:Y:S02]  /*0330*/  UIADD3 UR12, UPT, UPT, UR7, 0x2010, URZ ;  /* 0x00002010070c7890 */ /* 0x000fe4000fffe0ff */
[C---:B------:R-:W-:Y:S01]  /*0340*/  VIADD R62, R48.reuse, UR7 ;  /* 0x00000007303e7c36 */ /* 0x040fe20008000000 */
[----:B0-----:R-:W-:Y:S02]  /*0350*/  LOP3.LUT R7, R7, 0xf, RZ, 0xc0, !PT ;  /* 0x0000000f07077812 */ /* 0x001fe400078ec0ff */
[----:B--2---:R-:W-:Y:S01]  /*0360*/  IADD3 R48, P1, PT, R48, UR10, RZ ;  /* 0x0000000a30307c10 */ /* 0x004fe2000ff3e0ff */
[----:B------:R-:W-:Y:S01]  /*0370*/  UIADD3 UR10, UPT, UPT, UR7, 0x2000, URZ ;  /* 0x00002000070a7890 */ /* 0x000fe2000fffe0ff */
[----:B------:R-:W-:Y:S01]  /*0380*/  SHF.R.U32.HI R0, RZ, 0x3, R7 ;  /* 0x00000003ff007819 */ /* 0x000fe20000011607 */
[----:B------:R-:W-:Y:S01]  /*0390*/  IMAD R62, R3, 0x40, R62 ;  /* 0x00000040033e7824 */ /* 0x000fe200078e023e */
[----:B------:R-:W-:-:S05]  /*03a0*/  LOP3.LUT R7, R7, 0x7, RZ, 0xc0, !PT ;  /* 0x0000000707077812 */ /* 0x000fca00078ec0ff */
[----:B------:R-:W-:Y:S02]  /*03b0*/  IMAD R51, R0, 0x8, R7 ;  /* 0x0000000800337824 */ /* 0x000fe400078e0207 */
[----:B------:R-:W-:Y:S02]  /*03c0*/  IMAD.SHL.U32 R0, R49, 0x40, RZ ;  /* 0x0000004031007824 */ /* 0x000fe400078e00ff */
[----:B------:R-:W-:Y:S01]  /*03d0*/  IMAD.MOV.U32 R7, RZ, RZ, RZ ;  /* 0x000000ffff077224 */ /* 0x000fe200078e00ff */
[C---:B------:R-:W-:Y:S02]  /*03e0*/  LEA R60, R51.reuse, UR10, 0x6 ;  /* 0x0000000a333c7c11 */ /* 0x040fe4000f8e30ff */
[----:B------:R-:W-:Y:S01]  /*03f0*/  LOP3.LUT R2, R0, 0xf800, RZ, 0xc0, !PT ;  /* 0x0000f80000027812 */ /* 0x000fe200078ec0ff */
[----:B------:R-:W-:Y:S01]  /*0400*/  IMAD.X R0, RZ, RZ, UR11, P1 ;  /* 0x0000000bff007e24 */ /* 0x000fe200088e06ff */
[----:B------:R-:W-:Y:S01]  /*0410*/  UIADD3 UR11, UPT, UPT, UR7, 0x2400, URZ ;  /* 0x00002400070b7890 */ /* 0x000fe2000fffe0ff */
[----:B------:R-:W-:-:S02]  /*0420*/  LEA R56, R51, UR12, 0x6 ;  /* 0x0000000c33387c11 */ /* 0x000fc4000f8e30ff */
[----:B------:R-:W-:Y:S01]  /*0430*/  VIADD R2, R2, UR7 ;  /* 0x0000000702027c36 */ /* 0x000fe20008000000 */
[----:B------:R-:W-:Y:S02]  /*0440*/  UIADD3 UR7, UPT, UPT, UR7, 0x2410, URZ ;  /* 0x0000241007077890 */ /* 0x000fe4000fffe0ff */
[C---:B------:R-:W-:Y:S01]  /*0450*/  LEA R59, R51.reuse, UR11, 0x6 ;  /* 0x0000000b333b7c11 */ /* 0x040fe2000f8e30ff */
[C---:B------:R-:W-:Y:S02]  /*0460*/  VIADD R58, R2.reuse, 0x400 ;  /* 0x00000400023a7836 */ /* 0x040fe40000000000 */
[C---:B------:R-:W-:Y:S02]  /*0470*/  VIADD R36, R2.reuse, 0x10 ;  /* 0x0000001002247836 */ /* 0x040fe40000000000 */
[----:B------:R-:W-:Y:S02]  /*0480*/  VIADD R50, R2, 0x410 ;  /* 0x0000041002327836 */ /* 0x000fe40000000000 */
[----:B------:R-:W-:-:S02]  /*0490*/  IMAD R58, R51, 0x40, R58 ;  /* 0x00000040333a7824 */ /* 0x000fc400078e023a */
[C---:B------:R-:W-:Y:S02]  /*04a0*/  IMAD R57, R51.reuse, 0x40, R36 ;  /* 0x0000004033397824 */ /* 0x040fe400078e0224 */
[C---:B------:R-:W-:Y:S02]  /*04b0*/  IMAD R61, R51.reuse, 0x40, R2 ;  /* 0x00000040333d7824 */ /* 0x040fe400078e0202 */
[C---:B------:R-:W-:Y:S01]  /*04c0*/  IMAD R50, R51.reuse, 0x40, R50 ;  /* 0x0000004033327824 */ /* 0x040fe200078e0232 */
[----:B------:R-:W-:-:S07]  /*04d0*/  LEA R51, R51, UR7, 0x6 ;  /* 0x0000000733337c11 */ /* 0x000fce000f8e30ff */
.L_x_34:
[----:B------:R-:W0:Y:S01]  /*04e0*/  @!P0 LDC.64 R36, c[0x0][0x398] ;  /* 0x0000e600ff248b82 */ /* 0x000e220000000a00 */
[----:B------:R-:W-:-:S04]  /*04f0*/  IMAD.U32 R3, RZ, RZ, UR9 ;  /* 0x00000009ff037e24 */ /* 0x000fc8000f8e00ff */
[----:B0-----:R-:W-:-:S03]  /*0500*/  @!P0 IMAD.WIDE R36, R3, 0x4, R36 ;  /* 0x0000000403248825 */ /* 0x001fc600078e0224 */
[----:B------:R-:W0:Y:S03]  /*0510*/  @P0 LDC.64 R2, c[0x0][0x388] ;  /* 0x0000e200ff020b82 */ /* 0x000e260000000a00 */
[----:B------:R-:W2:Y:S01]  /*0520*/  @!P0 LDG.E R36, desc[UR14][R36.64] ;  /* 0x0000000e24248981 */ /* 0x000ea2000c1e1900 */
[C---:B------:R-:W-:Y:S02]  /*0530*/  @!P0 IMAD.SHL.U32 R38, R49.reuse, 0x200, RZ ;  /* 0x0000020031268824 */ /* 0x040fe400078e00ff */
[----:B------:R-:W-:Y:S02]  /*0540*/  IMAD.U32 R40, RZ, RZ, UR4 ;  /* 0x00000004ff287e24 */ /* 0x000fe4000f8e00ff */
[----:B------:R-:W-:Y:S01]  /*0550*/  @P0 IMAD.SHL.U32 R41, R49, 0x10, RZ ;  /* 0x0000001031290824 */ /* 0x000fe200078e00ff */
[C---:B------:R-:W-:Y:S01]  /*0560*/  @!P0 LOP3.LUT R39, R38.reuse, 0x7c000, RZ, 0xc0, !PT ;  /* 0x0007c00026278812 */ /* 0x040fe200078ec0ff */
[----:B------:R-:W-:Y:S01]  /*0570*/  @!P0 IMAD.MOV.U32 R64, RZ, RZ, 0x400 ;  /* 0x00000400ff408424 */ /* 0x000fe200078e00ff */
[----:B------:R-:W-:-:S03]  /*0580*/  @!P0 LOP3.LUT R38, R38, 0x3c00, RZ, 0xc0, !PT ;  /* 0x00003c0026268812 */ /* 0x000fc600078ec0ff */
[----:B------:R-:W-:Y:S01]  /*0590*/  @!P0 IMAD R39, R40, 0x4000, R39 ;  /* 0x0000400028278824 */ /* 0x000fe200078e0227 */
[C---:B------:R-:W-:Y:S02]  /*05a0*/  @P0 LOP3.LUT R40, R41.reuse, 0x3e0, RZ, 0xc0, !PT ;  /* 0x000003e029280812 */ /* 0x040fe400078ec0ff */
[----:B------:R-:W-:Y:S01]  /*05b0*/  @P0 LOP3.LUT R41, R41, 0x10, RZ, 0xc0, !PT ;  /* 0x0000001029290812 */ /* 0x000fe200078ec0ff */
[----:B------:R-:W-:Y:S01]  /*05c0*/  @!P0 IMAD.IADD R38, R39, 0x1, R38 ;  /* 0x0000000127268824 */ /* 0x000fe200078e0226 */
[----:B------:R-:W-:Y:S02]  /*05d0*/  @P0 IADD3 R37, P3, PT, R40, UR8, RZ ;  /* 0x0000000828250c10 */ /* 0x000fe4000ff7e0ff */
[----:B------:R-:W-:Y:S01]  /*05e0*/  @!P0 SEL R64, R64, 0x8000, P0 ;  /* 0x0000800040408807 */ /* 0x000fe20000000000 */
[----:B--2---:R-:W-:-:S05]  /*05f0*/  @!P0 IMAD.SHL.U32 R39, R36, 0x20, RZ ;  /* 0x0000002024278824 */ /* 0x004fca00078e00ff */
[--C-:B------:R-:W-:Y:S01]  /*0600*/  @!P0 IADD3 R36, P1, P2, R48, R38, R39.reuse ;  /* 0x0000002630248210 */ /* 0x100fe20007a3e027 */
[----:B------:R-:W-:Y:S01]  /*0610*/  IMAD.U32 R38, RZ, RZ, UR8 ;  /* 0x00000008ff267e24 */ /* 0x000fe2000f8e00ff */
[----:B------:R-:W-:Y:S02]  /*0620*/  @!P0 SHF.R.S32.HI R39, RZ, 0x1f, R39 ;  /* 0x0000001fff278819 */ /* 0x000fe40000011427 */
[----:B0-----:R-:W-:Y:S02]  /*0630*/  @P0 IADD3 R36, P4, P5, R37, R2, R41 ;  /* 0x0000000225240210 */ /* 0x001fe40007d9e029 */
[----:B------:R-:W-:Y:S02]  /*0640*/  @P0 LEA.HI.X.SX32 R2, R38, RZ, 0x1, P3 ;  /* 0x000000ff26020211 */ /* 0x000fe400018f0eff */
[----:B------:R-:W-:Y:S02]  /*0650*/  @!P0 IADD3.X R37, PT, PT, R0, RZ, R39, P1, P2 ;  /* 0x000000ff00258210 */ /* 0x000fe40000fe4427 */
[----:B------:R-:W-:-:S02]  /*0660*/  @P0 IADD3.X R37, PT, PT, R2, R3, RZ, P4, P5 ;  /* 0x0000000302250210 */ /* 0x000fc400027ea4ff */
[----:B------:R-:W-:-:S05]  /*0670*/  @!P0 IADD3 R64, P1, PT, R36, R64, RZ ;  /* 0x0000004024408210 */ /* 0x000fca0007f3e0ff */
[----:B------:R-:W-:Y:S02]  /*0680*/  @!P0 IMAD.X R65, RZ, RZ, R37, P1 ;  /* 0x000000ffff418224 */ /* 0x000fe400008e0625 */
[----:B------:R-:W2:Y:S04]  /*0690*/  LDG.E.128 R36, desc[UR14][R36.64] ;  /* 0x0000000e24247981 */ /* 0x000ea8000c1e1d00 */
[----:B------:R-:W3:Y:S04]  /*06a0*/  @!P0 LDG.E.128 R40, desc[UR14][R64.64] ;  /* 0x0000000e40288981 */ /* 0x000ee8000c1e1d00 */
[----:B------:R-:W4:Y:S04]  /*06b0*/  @!P0 LDG.E.128 R44, desc[UR14][R64.64+0x8000] ;  /* 0x0080000e402c8981 */ /* 0x000f28000c1e1d00 */
[----:B------:R-:W5:Y:S01]  /*06c0*/  @!P0 LDG.E.128 R52, desc[UR14][R64.64+0x10000] ;  /* 0x0100000e40348981 */ /* 0x000f62000c1e1d00 */
[----:B------:R-:W-:-:S02]  /*06d0*/  UIADD3 UR5, UPT, UPT, UR5, 0x1, URZ ;  /* 0x0000000105057890 */ /* 0x000fc4000fffe0ff */
[----:B------:R-:W-:Y:S02]  /*06e0*/  UIADD3 UR9, UPT, UPT, UR9, 0x1, URZ ;  /* 0x0000000109097890 */ /* 0x000fe4000fffe0ff */
[----:B------:R-:W-:Y:S02]  /*06f0*/  UISETP.NE.AND UP0, UPT, UR5, URZ, UPT ;  /* 0x000000ff0500728c */ /* 0x000fe4000bf05270 */
[----:B------:R-:W-:Y:S01]  /*0700*/  UIADD3 UR8, UPT, UPT, UR8, 0x400, URZ ;  /* 0x0000040008087890 */ /* 0x000fe2000fffe0ff */
[----:B--2---:R-:W-:Y:S04]  /*0710*/  STS.128 [R62], R36 ;  /* 0x000000243e007388 */ /* 0x004fe80000000c00 */
[----:B---3--:R-:W-:Y:S04]  /*0720*/  @!P0 STS.128 [R62+0x800], R40 ;  /* 0x000800283e008388 */ /* 0x008fe80000000c00 */
[----:B----4-:R-:W-:Y:S04]  /*0730*/  @!P0 STS.128 [R62+0x1000], R44 ;  /* 0x0010002c3e008388 */ /* 0x010fe80000000c00 */
[----:B-----5:R-:W-:Y:S01]  /*0740*/  @!P0 STS.128 [R62+0x1800], R52 ;  /* 0x001800343e008388 */ /* 0x020fe20000000c00 */
[----:B------:R-:W-:Y:S06]  /*0750*/  BAR.SYNC.DEFER_BLOCKING 0x0 ;  /* 0x0000000000007b1d */ /* 0x000fec0000010000 */
[----:B------:R-:W-:Y:S04]  /*0760*/  LDSM.16.M88.2 R2, [R61] ;  /* 0x000000003d02783b */ /* 0x000fe80000000100 */
[----:B------:R-:W0:Y:S04]  /*0770*/  LDSM.16.M88.2 R46, [R60] ;  /* 0x000000003c2e783b */ /* 0x000e280000000100 */
[----:B------:R-:W1:Y:S04]  /*0780*/  LDSM.16.M88.2 R44, [R59] ;  /* 0x000000003b2c783b */ /* 0x000e680000000100 */
[----:B------:R-:W2:Y:S04]  /*0790*/  LDSM.16.M88.2 R42, [R58] ;  /* 0x000000003a2a783b */ /* 0x000ea80000000100 */
[----:B------:R-:W-:Y:S04]  /*07a0*/  LDSM.16.M88.2 R40, [R57] ;  /* 0x000000003928783b */ /* 0x000fe80000000100 */
[----:B------:R-:W3:Y:S04]  /*07b0*/  LDSM.16.M88.2 R38, [R56] ;  /* 0x000000003826783b */ /* 0x000ee80000000100 */
[----:B------:R-:W4:Y:S01]  /*07c0*/  LDSM.16.M88.2 R36, [R51] ;  /* 0x000000003324783b */ /* 0x000f220000000100 */
[C---:B0-----:R-:W-:Y:S08]  /*07d0*/  IMMA.16816.U8.U8 R24, R2.reuse.ROW, R46.COL, R24 ;  /* 0x0000002e02187237 */ /* 0x041ff00000400418 */
[C---:B------:R-:W-:Y:S08]  /*07e0*/  IMMA.16816.U8.U8 R20, R2.reuse.ROW, R47.COL, R20 ;  /* 0x0000002f02147237 */ /* 0x040ff00000400414 */
[C---:B-1----:R-:W-:Y:S08]  /*07f0*/  IMMA.16816.U8.U8 R16, R2.reuse.ROW, R44.COL, R16 ;  /* 0x0000002c02107237 */ /* 0x042ff00000400410 */
[----:B------:R-:W-:Y:S01]  /*0800*/  IMMA.16816.U8.U8 R12, R2.ROW, R45.COL, R12 ;  /* 0x0000002d020c7237 */ /* 0x000fe2000040040c */
[----:B------:R-:W0:Y:S07]  /*0810*/  LDSM.16.M88.2 R2, [R50] ;  /* 0x000000003202783b */ /* 0x000e2e0000000100 */
[C---:B--2---:R-:W-:Y:S08]  /*0820*/  IMMA.16816.U8.U8 R8, R42.reuse.ROW, R46.COL, R8 ;  /* 0x0000002e2a087237 */ /* 0x044ff00000400408 */
[C---:B------:R-:W-:Y:S08]  /*0830*/  IMMA.16816.U8.U8 R4, R42.reuse.ROW, R47.COL, R4 ;  /* 0x0000002f2a047237 */ /* 0x040ff00000400404 */
[C---:B------:R-:W-:Y:S08]  /*0840*/  IMMA.16816.U8.U8 R28, R42.reuse.ROW, R44.COL, R28 ;  /* 0x0000002c2a1c7237 */ /* 0x040ff0000040041c */
[----:B------:R-:W-:Y:S08]  /*0850*/  IMMA.16816.U8.U8 R32, R42.ROW, R45.COL, R32 ;  /* 0x0000002d2a207237 */ /* 0x000ff00000400420 */
[C---:B---3--:R-:W-:Y:S08]  /*0860*/  IMMA.16816.U8.U8 R24, R40.reuse.ROW, R38.COL, R24 ;  /* 0x0000002628187237 */ /* 0x048ff00000400418 */
[C---:B------:R-:W-:Y:S08]  /*0870*/  IMMA.16816.U8.U8 R20, R40.reuse.ROW, R39.COL, R20 ;  /* 0x0000002728147237 */ /* 0x040ff00000400414 */
[C---:B----4-:R-:W-:Y:S08]  /*0880*/  IMMA.16816.U8.U8 R16, R40.reuse.ROW, R36.COL, R16 ;  /* 0x0000002428107237 */ /* 0x050ff00000400410 */
[----:B------:R-:W-:Y:S08]  /*0890*/  IMMA.16816.U8.U8 R12, R40.ROW, R37.COL, R12 ;  /* 0x00000025280c7237 */ /* 0x000ff0000040040c */
[C---:B0-----:R-:W-:Y:S08]  /*08a0*/  IMMA.16816.U8.U8 R8, R2.reuse.ROW, R38.COL, R8 ;  /* 0x0000002602087237 */ /* 0x041ff00000400408 */
[C---:B------:R-:W-:Y:S08]  /*08b0*/  IMMA.16816.U8.U8 R4, R2.reuse.ROW, R39.COL, R4 ;  /* 0x0000002702047237 */ /* 0x040ff00000400404 */
[C---:B------:R-:W-:Y:S08]  /*08c0*/  IMMA.16816.U8.U8 R28, R2.reuse.ROW, R36.COL, R28 ;  /* 0x00000024021c7237 */ /* 0x040ff0000040041c */
[----:B------:R-:W-:Y:S01]  /*08d0*/  IMMA.16816.U8.U8 R32, R2.ROW, R37.COL, R32 ;  /* 0x0000002502207237 */ /* 0x000fe20000400420 */
[----:B------:R-:W-:Y:S06]  /*08e0*/  BAR.SYNC.DEFER_BLOCKING 0x0 ;  /* 0x0000000000007b1d */ /* 0x000fec0000010000 */
[----:B------:R-:W-:-:S13]  /*08f0*/  BRA.U UP0, `(.L_x_34) ;  /* 0xfffffff900f87547 */ /* 0x000fda000b83ffff */
.L_x_33:
[----:B------:R-:W0:Y:S01]  /*0900*/  S2R R3, SR_LANEID ;  /* 0x0000000000037919 */ /* 0x000e220000000000 */
[----:B------:R-:W1:Y:S01]  /*0910*/  LDCU.64 UR8, c[0x0][0x3a8] ;  /* 0x00007500ff0877ac */ /* 0x000e620008000a00 */
[----:B------:R-:W2:Y:S01]  /*0920*/  S2UR UR7, SR_CgaCtaId ;  /* 0x00000000000779c3 */ /* 0x000ea20000008800 */
[----:B------:R-:W-:Y:S01]  /*0930*/  UMOV UR5, 0x400 ;  /* 0x0000040000057882 */ /* 0x000fe20000000000 */
[----:B-1----:R-:W-:Y:S02]  /*0940*/  IMAD R2, R24, UR8, RZ ;  /* 0x0000000818027c24 */ /* 0x002fe4000f8e02ff */
[----:B------:R-:W-:Y:S02]  /*0950*/  IMAD R24, R4, UR8, RZ ;  /* 0x0000000804187c24 */ /* 0x000fe4000f8e02ff */
[----:B------:R-:W-:Y:S01]  /*0960*/  IMAD.SHL.U32 R4, R49, 0x80, RZ ;  /* 0x0000008031047824 */ /* 0x000fe200078e00ff */
[----:B------:R-:W-:Y:S01]  /*0970*/  SHF.R.S32.HI R2, RZ, UR9, R2 ;  /* 0x00000009ff027c19 */ /* 0x000fe20008011402 */
[----:B------:R-:W-:Y:S01]  /*0980*/  IMAD R27, R27, UR8, RZ ;  /* 0x000000081b1b7c24 */ /* 0x000fe2000f8e02ff */
[----:B--2---:R-:W-:Y:S01]  /*0990*/  ULEA UR5, UR7, UR5, 0x18 ;  /* 0x0000000507057291 */ /* 0x004fe2000f8ec0ff */
[----:B------:R-:W-:Y:S01]  /*09a0*/  IMAD R26, R26, UR8, RZ ;  /* 0x000000081a1a7c24 */ /* 0x000fe2000f8e02ff */
[----:B------:R-:W-:Y:S01]  /*09b0*/  LOP3.LUT R4, R4, 0x1f000, RZ, 0xc0, !PT ;  /* 0x0001f00004047812 */ /* 0x000fe200078ec0ff */
[----:B------:R-:W-:Y:S01]  /*09c0*/  IMAD R20, R20, UR8, RZ ;  /* 0x0000000814147c24 */ /* 0x000fe2000f8e02ff */
[----:B------:R-:W-:Y:S01]  /*09d0*/  SHF.R.S32.HI R24, RZ, UR9, R24 ;  /* 0x00000009ff187c19 */ /* 0x000fe20008011418 */
[----:B------:R-:W-:Y:S01]  /*09e0*/  IMAD R21, R21, UR8, RZ ;  /* 0x0000000815157c24 */ /* 0x000fe2000f8e02ff */
[----:B0-----:R-:W-:Y:S01]  /*09f0*/  SHF.R.U32.HI R0, RZ, 0x2, R3 ;  /* 0x00000002ff007819 */ /* 0x001fe20000011603 */
[----:B------:R-:W-:Y:S01]  /*0a00*/  VIADD R37, R4, UR5 ;  /* 0x0000000504257c36 */ /* 0x000fe20008000000 */
[----:B------:R-:W-:Y:S01]  /*0a10*/  LOP3.LUT R3, R3, 0x3, RZ, 0xc0, !PT ;  /* 0x0000000303037812 */ /* 0x000fe200078ec0ff */
[----:B------:R-:W-:Y:S01]  /*0a20*/  IMAD R22, R22, UR8, RZ ;  /* 0x0000000816167c24 */ /* 0x000fe2000f8e02ff */
[----:B------:R-:W-:Y:S01]  /*0a30*/  SHF.R.S32.HI R4, RZ, UR9, R26 ;  /* 0x00000009ff047c19 */ /* 0x000fe2000801141a */
[----:B------:R-:W-:Y:S01]  /*0a40*/  IMAD R23, R23, UR8, RZ ;  /* 0x0000000817177c24 */ /* 0x000fe2000f8e02ff */
[----:B------:R-:W-:Y:S01]  /*0a50*/  SHF.R.S32.HI R20, RZ, UR9, R20 ;  /* 0x00000009ff147c19 */ /* 0x000fe20008011414 */
[----:B------:R-:W-:Y:S01]  /*0a60*/  IMAD R0, R0, 0x10, R3 ;  /* 0x0000001000007824 */ /* 0x000fe200078e0203 */
[----:B------:R-:W-:Y:S01]  /*0a70*/  SHF.R.S32.HI R21, RZ, UR9, R21 ;  /* 0x00000009ff157c19 */ /* 0x000fe20008011415 */
[----:B------:R-:W-:Y:S01]  /*0a80*/  IMAD R3, R25, UR8, RZ ;  /* 0x0000000819037c24 */ /* 0x000fe2000f8e02ff */
        /* <DEDUP_REMOVED lines=31> */
[----:B------:R-:W-:Y:S01]  /*0c80*/  VIADD R27, R37, 0x40 ;  /* 0x00000040251b7836 */ /* 0x000fe20000000000 */
        /* <DEDUP_REMOVED lines=15> */
[C---:B------:R-:W-:Y:S01]  /*0d80*/  IMAD.U32 R26, R0.reuse, 0x8, R37 ;  /* 0x00000008001a7824 */ /* 0x040fe200078e0025 */
[----:B------:R-:W-:Y:S01]  /*0d90*/  SHF.R.S32.HI R33, RZ, UR9, R33 ;  /* 0x00000009ff217c19 */ /* 0x000fe20008011421 */
[----:B------:R-:W-:Y:S01]  /*0da0*/  IMAD R35, R35, UR8, RZ ;  /* 0x0000000823237c24 */ /* 0x000fe2000f8e02ff */
[----:B------:R-:W-:Y:S01]  /*0db0*/  SHF.R.S32.HI R34, RZ, UR9, R34 ;  /* 0x00000009ff227c19 */ /* 0x000fe20008011422 */
[C---:B------:R-:W-:Y:S01]  /*0dc0*/  VIADD R39, R37.reuse, 0x800 ;  /* 0x0000080025277836 */ /* 0x040fe20000000000 */
[----:B------:R0:W-:Y:S01]  /*0dd0*/  STS.64 [R26], R2 ;  /* 0x000000021a007388 */ /* 0x0001e20000000a00 */
[----:B------:R-:W-:Y:S01]  /*0de0*/  VIADD R37, R37, 0x840 ;  /* 0x0000084025257836 */ /* 0x000fe20000000000 */
[----:B------:R-:W-:Y:S01]  /*0df0*/  SHF.R.S32.HI R35, RZ, UR9, R35 ;  /* 0x00000009ff237c19 */ /* 0x000fe20008011423 */
[C---:B------:R-:W-:Y:S01]  /*0e00*/  IMAD.U32 R27, R0.reuse, 0x8, R27 ;  /* 0x00000008001b7824 */ /* 0x040fe200078e001b */
[----:B------:R-:W-:Y:S01]  /*0e10*/  STS.64 [R26+0x400], R4 ;  /* 0x000400041a007388 */ /* 0x000fe20000000a00 */
[C---:B------:R-:W-:Y:S01]  /*0e20*/  IMAD.U32 R39, R0.reuse, 0x8, R39 ;  /* 0x0000000800277824 */ /* 0x040fe200078e0027 */
[----:B------:R-:W1:Y:S01]  /*0e30*/  LDCU.64 UR8, c[0x0][0x3a0] ;  /* 0x00007400ff0877ac */ /* 0x000e620008000a00 */
[----:B------:R-:W-:Y:S01]  /*0e40*/  IMAD.U32 R37, R0, 0x8, R37 ;  /* 0x0000000800257824 */ /* 0x000fe200078e0025 */
[----:B------:R-:W-:Y:S01]  /*0e50*/  STS.64 [R26+0x20], R20 ;  /* 0x000020141a007388 */ /* 0x000fe20000000a00 */
[----:B------:R-:W-:-:S03]  /*0e60*/  IMAD.SHL.U32 R0, R49, 0x20, RZ ;  /* 0x0000002031007824 */ /* 0x000fc600078e00ff */
[----:B------:R-:W-:Y:S01]  /*0e70*/  STS.64 [R26+0x420], R22 ;  /* 0x000420161a007388 */ /* 0x000fe20000000a00 */
[C---:B0-----:R-:W-:Y:S01]  /*0e80*/  IMAD.SHL.U32 R3, R49.reuse, 0x4, RZ ;  /* 0x0000000431037824 */ /* 0x041fe200078e00ff */
[----:B------:R-:W-:Y:S02]  /*0e90*/  LOP3.LUT R0, R0, 0x7f00, RZ, 0xc0, !PT ;  /* 0x00007f0000007812 */ /* 0x000fe400078ec0ff */
[----:B------:R-:W-:Y:S02]  /*0ea0*/  STS.64 [R27], R16 ;  /* 0x000000101b007388 */ /* 0x000fe40000000a00 */
[--C-:B------:R-:W-:Y:S02]  /*0eb0*/  LOP3.LUT R0, R0, 0x1c, R3.reuse, 0xf8, !PT ;  /* 0x0000001c00007812 */ /* 0x100fe400078ef803 */
[----:B------:R-:W-:Y:S02]  /*0ec0*/  STS.64 [R27+0x400], R18 ;  /* 0x000400121b007388 */ /* 0x000fe40000000a00 */
[----:B------:R-:W-:Y:S01]  /*0ed0*/  LEA R36, R0, UR5, 0x2 ;  /* 0x0000000500247c11 */ /* 0x000fe2000f8e10ff */
[----:B------:R-:W-:Y:S01]  /*0ee0*/  IMAD.SHL.U32 R0, R49, 0x400, RZ ;  /* 0x0000040031007824 */ /* 0x000fe200078e00ff */
[----:B------:R-:W-:Y:S04]  /*0ef0*/  STS.64 [R27+0x20], R12 ;  /* 0x0000200c1b007388 */ /* 0x000fe80000000a00 */
[----:B------:R-:W-:Y:S01]  /*0f00*/  STS.64 [R27+0x420], R14 ;  /* 0x0004200e1b007388 */ /* 0x000fe20000000a00 */
[----:B------:R-:W-:Y:S01]  /*0f10*/  LOP3.LUT R0, R0, 0xfe01c, R3, 0xc8, !PT ;  /* 0x000fe01c00007812 */ /* 0x000fe200078ec803 */
[----:B------:R-:W-:-:S02]  /*0f20*/  IMAD.U32 R3, RZ, RZ, UR4 ;  /* 0x00000004ff037e24 */ /* 0x000fc4000f8e00ff */
[----:B------:R-:W-:Y:S02]  /*0f30*/  STS.64 [R39], R8 ;  /* 0x0000000827007388 */ /* 0x000fe40000000a00 */
[----:B------:R-:W-:Y:S02]  /*0f40*/  IMAD R0, R3, 0x4000, R0 ;  /* 0x0000400003007824 */ /* 0x000fe400078e0200 */
[----:B------:R-:W-:Y:S01]  /*0f50*/  STS.64 [R39+0x400], R10 ;  /* 0x0004000a27007388 */ /* 0x000fe20000000a00 */
[----:B------:R-:W-:-:S03]  /*0f60*/  IMAD.U32 R3, RZ, RZ, UR6 ;  /* 0x00000006ff037e24 */ /* 0x000fc6000f8e00ff */
[----:B------:R-:W-:Y:S01]  /*0f70*/  STS.64 [R39+0x20], R24 ;  /* 0x0000201827007388 */ /* 0x000fe20000000a00 */
[----:B------:R-:W-:-:S03]  /*0f80*/  IMAD R0, R3, 0x10, R0 ;  /* 0x0000001003007824 */ /* 0x000fc600078e0200 */
[----:B------:R-:W-:Y:S02]  /*0f90*/  STS.64 [R39+0x420], R6 ;  /* 0x0004200627007388 */ /* 0x000fe40000000a00 */
[----:B-1----:R-:W-:Y:S02]  /*0fa0*/  IADD3 R2, P0, PT, R0, UR8, RZ ;  /* 0x0000000800027c10 */ /* 0x002fe4000ff1e0ff */
[----:B------:R-:W-:Y:S03]  /*0fb0*/  STS.64 [R37], R28 ;  /* 0x0000001c25007388 */ /* 0x000fe60000000a00 */
[----:B------:R-:W-:Y:S01]  /*0fc0*/  IMAD.X R3, RZ, RZ, UR9, P0 ;  /* 0x00000009ff037e24 */ /* 0x000fe200080e06ff */
[----:B------:R-:W-:Y:S04]  /*0fd0*/  STS.64 [R37+0x400], R30 ;  /* 0x0004001e25007388 */ /* 0x000fe80000000a00 */
[----:B------:R-:W-:Y:S04]  /*0fe0*/  STS.64 [R37+0x20], R32 ;  /* 0x0000202025007388 */ /* 0x000fe80000000a00 */
[----:B------:R-:W-:Y:S01]  /*0ff0*/  STS.64 [R37+0x420], R34 ;  /* 0x0004202225007388 */ /* 0x000fe20000000a00 */
[----:B------:R-:W-:Y:S06]  /*1000*/  BAR.SYNC.DEFER_BLOCKING 0x0 ;  /* 0x0000000000007b1d */ /* 0x000fec0000010000 */
[----:B------:R-:W0:Y:S04]  /*1010*/  LDS.128 R4, [R36] ;  /* 0x0000000024047984 */ /* 0x000e280000000c00 */
[----:B------:R-:W1:Y:S04]  /*1020*/  LDS.128 R12, [R36+0x80] ;  /* 0x00008000240c7984 */ /* 0x000e680000000c00 */
[----:B------:R-:W2:Y:S04]  /*1030*/  LDS.128 R8, [R36+0x100] ;  /* 0x0001000024087984 */ /* 0x000ea80000000c00 */
[----:B------:R-:W3:Y:S04]  /*1040*/  LDS.128 R16, [R36+0x180] ;  /* 0x0001800024107984 */ /* 0x000ee80000000c00 */
[----:B------:R-:W4:Y:S04]  /*1050*/  LDS.128 R24, [R36+0x200] ;  /* 0x0002000024187984 */ /* 0x000f280000000c00 */
[----:B------:R-:W5:Y:S04]  /*1060*/  LDS.128 R20, [R36+0x280] ;  /* 0x0002800024147984 */ /* 0x000f680000000c00 */
[----:B------:R-:W5:Y:S04]  /*1070*/  LDS.128 R28, [R36+0x300] ;  /* 0x00030000241c7984 */ /* 0x000f680000000c00 */
[----:B------:R-:W5:Y:S04]  /*1080*/  LDS.128 R32, [R36+0x380] ;  /* 0x0003800024207984 */ /* 0x000f680000000c00 */
[----:B0-----:R-:W-:Y:S04]  /*1090*/  STG.E.U8 desc[UR14][R2.64], R4 ;  /* 0x0000000402007986 */ /* 0x001fe8000c10110e */
[----:B------:R-:W-:Y:S04]  /*10a0*/  STG.E.U8 desc[UR14][R2.64+0x1], R5 ;  /* 0x0000010502007986 */ /* 0x000fe8000c10110e */
[----:B------:R-:W-:Y:S04]  /*10b0*/  STG.E.U8 desc[UR14][R2.64+0x2], R6 ;  /* 0x0000020602007986 */ /* 0x000fe8000c10110e */
[----:B------:R-:W-:Y:S04]  /*10c0*/  STG.E.U8 desc[UR14][R2.64+0x3], R7 ;  /* 0x0000030702007986 */ /* 0x000fe8000c10110e */
[----:B-1----:R-:W-:Y:S04]  /*10d0*/  STG.E.U8 desc[UR14][R2.64+0x400], R12 ;  /* 0x0004000c02007986 */ /* 0x002fe8000c10110e */
[----:B------:R-:W-:Y:S04]  /*10e0*/  STG.E.U8 desc[UR14][R2.64+0x401], R13 ;  /* 0x0004010d02007986 */ /* 0x000fe8000c10110e */
[----:B------:R-:W-:Y:S04]  /*10f0*/  STG.E.U8 desc[UR14][R2.64+0x402], R14 ;  /* 0x0004020e02007986 */ /* 0x000fe8000c10110e */
[----:B------:R-:W-:Y:S04]  /*1100*/  STG.E.U8 desc[UR14][R2.64+0x403], R15 ;  /* 0x0004030f02007986 */ /* 0x000fe8000c10110e */
[----:B--2---:R-:W-:Y:S04]  /*1110*/  STG.E.U8 desc[UR14][R2.64+0x800], R8 ;  /* 0x0008000802007986 */ /* 0x004fe8000c10110e */
[----:B------:R-:W-:Y:S04]  /*1120*/  STG.E.U8 desc[UR14][R2.64+0x801], R9 ;  /* 0x0008010902007986 */ /* 0x000fe8000c10110e */
[----:B------:R-:W-:Y:S04]  /*1130*/  STG.E.U8 desc[UR14][R2.64+0x802], R10 ;  /* 0x0008020a02007986 */ /* 0x000fe8000c10110e */
[----:B------:R-:W-:Y:S04]  /*1140*/  STG.E.U8 desc[UR14][R2.64+0x803], R11 ;  /* 0x0008030b02007986 */ /* 0x000fe8000c10110e */
[----:B---3--:R-:W-:Y:S04]  /*1150*/  STG.E.U8 desc[UR14][R2.64+0xc00], R16 ;  /* 0x000c001002007986 */ /* 0x008fe8000c10110e */
[----:B------:R-:W-:Y:S04]  /*1160*/  STG.E.U8 desc[UR14][R2.64+0xc01], R17 ;  /* 0x000c011102007986 */ /* 0x000fe8000c10110e */
[----:B------:R-:W-:Y:S04]  /*1170*/  STG.E.U8 desc[UR14][R2.64+0xc02], R18 ;  /* 0x000c021202007986 */ /* 0x000fe8000c10110e */
[----:B------:R-:W-:Y:S04]  /*1180*/  STG.E.U8 desc[UR14][R2.64+0xc03], R19 ;  /* 0x000c031302007986 */ /* 0x000fe8000c10110e */
[----:B----4-:R-:W-:Y:S04]  /*1190*/  STG.E.U8 desc[UR14][R2.64+0x1000], R24 ;  /* 0x0010001802007986 */ /* 0x010fe8000c10110e */
[----:B------:R-:W-:Y:S04]  /*11a0*/  STG.E.U8 desc[UR14][R2.64+0x1001], R25 ;  /* 0x0010011902007986 */ /* 0x000fe8000c10110e */
[----:B------:R-:W-:Y:S04]  /*11b0*/  STG.E.U8 desc[UR14][R2.64+0x1002], R26 ;  /* 0x0010021a02007986 */ /* 0x000fe8000c10110e */
[----:B------:R-:W-:Y:S04]  /*11c0*/  STG.E.U8 desc[UR14][R2.64+0x1003], R27 ;  /* 0x0010031b02007986 */ /* 0x000fe8000c10110e */
[----:B-----5:R-:W-:Y:S04]  /*11d0*/  STG.E.U8 desc[UR14][R2.64+0x1400], R20 ;  /* 0x0014001402007986 */ /* 0x020fe8000c10110e */
[----:B------:R-:W-:Y:S04]  /*11e0*/  STG.E.U8 desc[UR14][R2.64+0x1401], R21 ;  /* 0x0014011502007986 */ /* 0x000fe8000c10110e */
        /* <DEDUP_REMOVED lines=9> */
[----:B------:R-:W-:Y:S01]  /*1280*/  STG.E.U8 desc[UR14][R2.64+0x1c03], R35 ;  /* 0x001c032302007986 */ /* 0x000fe2000c10110e */
[----:B------:R-:W-:Y:S06]  /*1290*/  BAR.SYNC.DEFER_BLOCKING 0x0 ;  /* 0x0000000000007b1d */ /* 0x000fec0000010000 */
[----:B------:R-:W-:Y:S05]  /*12a0*/  EXIT ;  /* 0x000000000000794d */ /* 0x000fea0003800000 */
.L_x_35:
        /* <DEDUP_REMOVED lines=13> */
.L_x_37:


//--------------------- .nv.shared.reserved.0     --------------------------
	.section	.nv.shared.reserved.0,"aw",@nobits
	.weak		__nv_reservedSMEM_offset_0_alias
	.size		__nv_reservedSMEM_offset_0_alias, 0, 64
	.other		__nv_reservedSMEM_offset_0_alias,@"STO_CUDA_RESERVED_SHARED STV_DEFAULT"
__nv_reservedSMEM_offset_0_alias:
	.zero		0
	.zero		64


//--------------------- .nv.shared._Z17compute_gemm_immaPKhS0_PiS1_Phii --------------------------
	.section	.nv.shared._Z17compute_gemm_immaPKhS0_PiS1_Phii,"aw",@nobits
	.sectionflags	@""
.nv.shared._Z17compute_gemm_immaPKhS0_PiS1_Phii:
	.zero		17472


//--------------------- .nv.constant0._Z20matrixMultiplicationPfS_S_ --------------------------
	.section	.nv.constant0._Z20matrixMultiplicationPfS_S_,"a",@progbits
	.sectionflags	@""
	.align	4
.nv.constant0._Z20matrixMultiplicationPfS_S_:
	.zero		920


//--------------------- .nv.constant0._Z17compute_gemm_immaPKhS0_PiS1_Phii --------------------------
	.section	.nv.constant0._Z17compute_gemm_immaPKhS0_PiS1_Phii,"a",@progbits
	.sectionflags	@""
	.align	4
.nv.constant0._Z17compute_gemm_immaPKhS0_PiS1_Phii:
	.zero		944


//--------------------- SYMBOLS --------------------------

	.type		.nv.reservedSmem.offset0,@object
	.size		.nv.reservedSmem.offset0,0x4
	.type		.nv.reservedSmem.cap,@object
	.size		.nv.reservedSmem.cap,0x4
